//
// Generated by NVIDIA NVVM Compiler
//
// Compiler Build ID: CL-36424714
// Cuda compilation tools, release 13.0, V13.0.88
// Based on NVVM 20.0.0
//

.version 9.0
.target sm_100
.address_size 64

	// .globl	_Z14kernel_forwardPKfS0_S0_Pfii

.visible .entry _Z14kernel_forwardPKfS0_S0_Pfii(
	.param .u64 .ptr .align 1 _Z14kernel_forwardPKfS0_S0_Pfii_param_0,
	.param .u64 .ptr .align 1 _Z14kernel_forwardPKfS0_S0_Pfii_param_1,
	.param .u64 .ptr .align 1 _Z14kernel_forwardPKfS0_S0_Pfii_param_2,
	.param .u64 .ptr .align 1 _Z14kernel_forwardPKfS0_S0_Pfii_param_3,
	.param .u32 _Z14kernel_forwardPKfS0_S0_Pfii_param_4,
	.param .u32 _Z14kernel_forwardPKfS0_S0_Pfii_param_5
)
{
	.reg .pred 	%p<11>;
	.reg .b32 	%r<29>;
	.reg .b32 	%f<110>;
	.reg .b64 	%rd<49>;

	ld.param.u64 	%rd17, [_Z14kernel_forwardPKfS0_S0_Pfii_param_0];
	ld.param.u64 	%rd18, [_Z14kernel_forwardPKfS0_S0_Pfii_param_1];
	ld.param.u64 	%rd15, [_Z14kernel_forwardPKfS0_S0_Pfii_param_2];
	ld.param.u64 	%rd16, [_Z14kernel_forwardPKfS0_S0_Pfii_param_3];
	ld.param.u32 	%r19, [_Z14kernel_forwardPKfS0_S0_Pfii_param_4];
	ld.param.u32 	%r18, [_Z14kernel_forwardPKfS0_S0_Pfii_param_5];
	cvta.to.global.u64 	%rd1, %rd18;
	cvta.to.global.u64 	%rd2, %rd17;
	mov.u32 	%r1, %tid.x;
	setp.ge.s32 	%p1, %r1, %r19;
	@%p1 bra 	$L__BB0_15;
	cvta.to.global.u64 	%rd19, %rd15;
	ld.global.f32 	%f109, [%rd19];
	setp.lt.s32 	%p2, %r18, 1;
	@%p2 bra 	$L__BB0_14;
	mul.lo.s32 	%r2, %r18, %r1;
	and.b32  	%r3, %r18, 15;
	setp.lt.u32 	%p3, %r18, 16;
	mov.b32 	%r26, 0;
	@%p3 bra 	$L__BB0_5;
	and.b32  	%r26, %r18, 2147483632;
	neg.s32 	%r24, %r26;
	mul.wide.u32 	%rd20, %r2, 4;
	add.s64 	%rd21, %rd20, %rd2;
	add.s64 	%rd46, %rd21, 32;
	add.s64 	%rd45, %rd1, 32;
$L__BB0_4:
	.pragma "nounroll";
	ld.global.f32 	%f16, [%rd46+-32];
	ld.global.f32 	%f17, [%rd45+-32];
	fma.rn.f32 	%f18, %f16, %f17, %f109;
	ld.global.f32 	%f19, [%rd46+-28];
	ld.global.f32 	%f20, [%rd45+-28];
	fma.rn.f32 	%f21, %f19, %f20, %f18;
	ld.global.f32 	%f22, [%rd46+-24];
	ld.global.f32 	%f23, [%rd45+-24];
	fma.rn.f32 	%f24, %f22, %f23, %f21;
	ld.global.f32 	%f25, [%rd46+-20];
	ld.global.f32 	%f26, [%rd45+-20];
	fma.rn.f32 	%f27, %f25, %f26, %f24;
	ld.global.f32 	%f28, [%rd46+-16];
	ld.global.f32 	%f29, [%rd45+-16];
	fma.rn.f32 	%f30, %f28, %f29, %f27;
	ld.global.f32 	%f31, [%rd46+-12];
	ld.global.f32 	%f32, [%rd45+-12];
	fma.rn.f32 	%f33, %f31, %f32, %f30;
	ld.global.f32 	%f34, [%rd46+-8];
	ld.global.f32 	%f35, [%rd45+-8];
	fma.rn.f32 	%f36, %f34, %f35, %f33;
	ld.global.f32 	%f37, [%rd46+-4];
	ld.global.f32 	%f38, [%rd45+-4];
	fma.rn.f32 	%f39, %f37, %f38, %f36;
	ld.global.f32 	%f40, [%rd46];
	ld.global.f32 	%f41, [%rd45];
	fma.rn.f32 	%f42, %f40, %f41, %f39;
	ld.global.f32 	%f43, [%rd46+4];
	ld.global.f32 	%f44, [%rd45+4];
	fma.rn.f32 	%f45, %f43, %f44, %f42;
	ld.global.f32 	%f46, [%rd46+8];
	ld.global.f32 	%f47, [%rd45+8];
	fma.rn.f32 	%f48, %f46, %f47, %f45;
	ld.global.f32 	%f49, [%rd46+12];
	ld.global.f32 	%f50, [%rd45+12];
	fma.rn.f32 	%f51, %f49, %f50, %f48;
	ld.global.f32 	%f52, [%rd46+16];
	ld.global.f32 	%f53, [%rd45+16];
	fma.rn.f32 	%f54, %f52, %f53, %f51;
	ld.global.f32 	%f55, [%rd46+20];
	ld.global.f32 	%f56, [%rd45+20];
	fma.rn.f32 	%f57, %f55, %f56, %f54;
	ld.global.f32 	%f58, [%rd46+24];
	ld.global.f32 	%f59, [%rd45+24];
	fma.rn.f32 	%f60, %f58, %f59, %f57;
	ld.global.f32 	%f61, [%rd46+28];
	ld.global.f32 	%f62, [%rd45+28];
	fma.rn.f32 	%f109, %f61, %f62, %f60;
	add.s32 	%r24, %r24, 16;
	add.s64 	%rd46, %rd46, 64;
	add.s64 	%rd45, %rd45, 64;
	setp.ne.s32 	%p4, %r24, 0;
	@%p4 bra 	$L__BB0_4;
$L__BB0_5:
	setp.eq.s32 	%p5, %r3, 0;
	@%p5 bra 	$L__BB0_14;
	and.b32  	%r9, %r18, 7;
	setp.lt.u32 	%p6, %r3, 8;
	@%p6 bra 	$L__BB0_8;
	add.s32 	%r21, %r26, %r2;
	mul.wide.u32 	%rd22, %r21, 4;
	add.s64 	%rd23, %rd2, %rd22;
	ld.global.f32 	%f64, [%rd23];
	cvt.u64.u32 	%rd24, %r26;
	mul.wide.u32 	%rd25, %r26, 4;
	add.s64 	%rd26, %rd1, %rd25;
	ld.global.f32 	%f65, [%rd26];
	fma.rn.f32 	%f66, %f64, %f65, %f109;
	cvt.u64.u32 	%rd27, %r2;
	add.s64 	%rd28, %rd24, %rd27;
	shl.b64 	%rd29, %rd28, 2;
	add.s64 	%rd30, %rd2, %rd29;
	ld.global.f32 	%f67, [%rd30+4];
	ld.global.f32 	%f68, [%rd26+4];
	fma.rn.f32 	%f69, %f67, %f68, %f66;
	ld.global.f32 	%f70, [%rd30+8];
	ld.global.f32 	%f71, [%rd26+8];
	fma.rn.f32 	%f72, %f70, %f71, %f69;
	ld.global.f32 	%f73, [%rd30+12];
	ld.global.f32 	%f74, [%rd26+12];
	fma.rn.f32 	%f75, %f73, %f74, %f72;
	ld.global.f32 	%f76, [%rd30+16];
	ld.global.f32 	%f77, [%rd26+16];
	fma.rn.f32 	%f78, %f76, %f77, %f75;
	ld.global.f32 	%f79, [%rd30+20];
	ld.global.f32 	%f80, [%rd26+20];
	fma.rn.f32 	%f81, %f79, %f80, %f78;
	ld.global.f32 	%f82, [%rd30+24];
	ld.global.f32 	%f83, [%rd26+24];
	fma.rn.f32 	%f84, %f82, %f83, %f81;
	ld.global.f32 	%f85, [%rd30+28];
	ld.global.f32 	%f86, [%rd26+28];
	fma.rn.f32 	%f109, %f85, %f86, %f84;
	add.s32 	%r26, %r26, 8;
$L__BB0_8:
	setp.eq.s32 	%p7, %r9, 0;
	@%p7 bra 	$L__BB0_14;
	and.b32  	%r12, %r18, 3;
	setp.lt.u32 	%p8, %r9, 4;
	@%p8 bra 	$L__BB0_11;
	add.s32 	%r22, %r26, %r2;
	mul.wide.u32 	%rd31, %r22, 4;
	add.s64 	%rd32, %rd2, %rd31;
	ld.global.f32 	%f88, [%rd32];
	cvt.u64.u32 	%rd33, %r26;
	mul.wide.u32 	%rd34, %r26, 4;
	add.s64 	%rd35, %rd1, %rd34;
	ld.global.f32 	%f89, [%rd35];
	fma.rn.f32 	%f90, %f88, %f89, %f109;
	cvt.u64.u32 	%rd36, %r2;
	add.s64 	%rd37, %rd33, %rd36;
	shl.b64 	%rd38, %rd37, 2;
	add.s64 	%rd39, %rd2, %rd38;
	ld.global.f32 	%f91, [%rd39+4];
	ld.global.f32 	%f92, [%rd35+4];
	fma.rn.f32 	%f93, %f91, %f92, %f90;
	ld.global.f32 	%f94, [%rd39+8];
	ld.global.f32 	%f95, [%rd35+8];
	fma.rn.f32 	%f96, %f94, %f95, %f93;
	ld.global.f32 	%f97, [%rd39+12];
	ld.global.f32 	%f98, [%rd35+12];
	fma.rn.f32 	%f109, %f97, %f98, %f96;
	add.s32 	%r26, %r26, 4;
$L__BB0_11:
	setp.eq.s32 	%p9, %r12, 0;
	@%p9 bra 	$L__BB0_14;
	mul.wide.u32 	%rd40, %r26, 4;
	add.s64 	%rd48, %rd1, %rd40;
	add.s32 	%r23, %r26, %r2;
	mul.wide.u32 	%rd41, %r23, 4;
	add.s64 	%rd47, %rd2, %rd41;
	neg.s32 	%r28, %r12;
$L__BB0_13:
	.pragma "nounroll";
	ld.global.f32 	%f99, [%rd47];
	ld.global.f32 	%f100, [%rd48];
	fma.rn.f32 	%f109, %f99, %f100, %f109;
	add.s64 	%rd48, %rd48, 4;
	add.s64 	%rd47, %rd47, 4;
	add.s32 	%r28, %r28, 1;
	setp.ne.s32 	%p10, %r28, 0;
	@%p10 bra 	$L__BB0_13;
$L__BB0_14:
	cvta.to.global.u64 	%rd42, %rd16;
	mul.wide.u32 	%rd43, %r1, 4;
	add.s64 	%rd44, %rd42, %rd43;
	st.global.f32 	[%rd44], %f109;
$L__BB0_15:
	ret;

}
	// .globl	_Z15kernel_evaluatePKfS0_iPf
.visible .entry _Z15kernel_evaluatePKfS0_iPf(
	.param .u64 .ptr .align 1 _Z15kernel_evaluatePKfS0_iPf_param_0,
	.param .u64 .ptr .align 1 _Z15kernel_evaluatePKfS0_iPf_param_1,
	.param .u32 _Z15kernel_evaluatePKfS0_iPf_param_2,
	.param .u64 .ptr .align 1 _Z15kernel_evaluatePKfS0_iPf_param_3
)
{
	.reg .pred 	%p<2>;
	.reg .b32 	%r<3>;
	.reg .b32 	%f<7>;
	.reg .b64 	%rd<10>;

	ld.param.u64 	%rd1, [_Z15kernel_evaluatePKfS0_iPf_param_0];
	ld.param.u64 	%rd2, [_Z15kernel_evaluatePKfS0_iPf_param_1];
	ld.param.u32 	%r2, [_Z15kernel_evaluatePKfS0_iPf_param_2];
	ld.param.u64 	%rd3, [_Z15kernel_evaluatePKfS0_iPf_param_3];
	mov.u32 	%r1, %tid.x;
	setp.ge.s32 	%p1, %r1, %r2;
	@%p1 bra 	$L__BB1_2;
	cvta.to.global.u64 	%rd4, %rd1;
	cvta.to.global.u64 	%rd5, %rd2;
	cvta.to.global.u64 	%rd6, %rd3;
	mul.wide.u32 	%rd7, %r1, 4;
	add.s64 	%rd8, %rd4, %rd7;
	ld.global.f32 	%f1, [%rd8];
	add.s64 	%rd9, %rd5, %rd7;
	ld.global.f32 	%f2, [%rd9];
	sub.f32 	%f3, %f1, %f2;
	mul.f32 	%f4, %f3, %f3;
	mul.f32 	%f5, %f4, 0f3F000000;
	atom.global.add.f32 	%f6, [%rd6], %f5;
$L__BB1_2:
	ret;

}
	// .globl	_Z15kernel_backwardPKfS0_S0_Pfii
.visible .entry _Z15kernel_backwardPKfS0_S0_Pfii(
	.param .u64 .ptr .align 1 _Z15kernel_backwardPKfS0_S0_Pfii_param_0,
	.param .u64 .ptr .align 1 _Z15kernel_backwardPKfS0_S0_Pfii_param_1,
	.param .u64 .ptr .align 1 _Z15kernel_backwardPKfS0_S0_Pfii_param_2,
	.param .u64 .ptr .align 1 _Z15kernel_backwardPKfS0_S0_Pfii_param_3,
	.param .u32 _Z15kernel_backwardPKfS0_S0_Pfii_param_4,
	.param .u32 _Z15kernel_backwardPKfS0_S0_Pfii_param_5
)
{
	.reg .pred 	%p<26>;
	.reg .b32 	%r<66>;
	.reg .b32 	%f<145>;
	.reg .b64 	%rd<59>;

	ld.param.u64 	%rd15, [_Z15kernel_backwardPKfS0_S0_Pfii_param_0];
	ld.param.u64 	%rd16, [_Z15kernel_backwardPKfS0_S0_Pfii_param_1];
	ld.param.u64 	%rd17, [_Z15kernel_backwardPKfS0_S0_Pfii_param_2];
	ld.param.u32 	%r37, [_Z15kernel_backwardPKfS0_S0_Pfii_param_4];
	ld.param.u32 	%r38, [_Z15kernel_backwardPKfS0_S0_Pfii_param_5];
	cvta.to.global.u64 	%rd1, %rd15;
	cvta.to.global.u64 	%rd2, %rd17;
	cvta.to.global.u64 	%rd3, %rd16;
	mov.u32 	%r1, %tid.x;
	setp.gt.s32 	%p1, %r1, %r38;
	@%p1 bra 	$L__BB2_44;
	setp.lt.s32 	%p2, %r37, 1;
	mov.f32 	%f144, 0f00000000;
	@%p2 bra 	$L__BB2_43;
	and.b32  	%r2, %r37, 7;
	setp.lt.u32 	%p3, %r37, 8;
	mov.f32 	%f144, 0f00000000;
	mov.b32 	%r64, 0;
	@%p3 bra 	$L__BB2_21;
	and.b32  	%r64, %r37, 2147483640;
	neg.s32 	%r62, %r64;
	mad.lo.s32 	%r61, %r38, 7, %r1;
	shl.b32 	%r6, %r38, 3;
	mad.lo.s32 	%r60, %r38, 6, %r1;
	mad.lo.s32 	%r59, %r38, 5, %r1;
	shl.b32 	%r40, %r38, 2;
	add.s32 	%r58, %r1, %r40;
	mad.lo.s32 	%r57, %r38, 3, %r1;
	shl.b32 	%r41, %r38, 1;
	add.s32 	%r56, %r1, %r41;
	add.s32 	%r55, %r1, %r38;
	add.s64 	%rd58, %rd3, 16;
	add.s64 	%rd57, %rd2, 16;
	mov.f32 	%f144, 0f00000000;
	mov.u32 	%r54, %r1;
$L__BB2_4:
	.pragma "nounroll";
	setp.ge.u32 	%p4, %r1, %r38;
	ld.global.f32 	%f73, [%rd58+-16];
	ld.global.f32 	%f74, [%rd57+-16];
	sub.f32 	%f123, %f73, %f74;
	@%p4 bra 	$L__BB2_6;
	mul.wide.s32 	%rd18, %r54, 4;
	add.s64 	%rd19, %rd1, %rd18;
	ld.global.f32 	%f75, [%rd19];
	mul.f32 	%f123, %f123, %f75;
$L__BB2_6:
	add.f32 	%f5, %f144, %f123;
	ld.global.f32 	%f76, [%rd58+-12];
	ld.global.f32 	%f77, [%rd57+-12];
	sub.f32 	%f124, %f76, %f77;
	@%p4 bra 	$L__BB2_8;
	mul.wide.s32 	%rd20, %r55, 4;
	add.s64 	%rd21, %rd1, %rd20;
	ld.global.f32 	%f78, [%rd21];
	mul.f32 	%f124, %f124, %f78;
$L__BB2_8:
	add.f32 	%f9, %f5, %f124;
	ld.global.f32 	%f79, [%rd58+-8];
	ld.global.f32 	%f80, [%rd57+-8];
	sub.f32 	%f125, %f79, %f80;
	@%p4 bra 	$L__BB2_10;
	mul.wide.s32 	%rd22, %r56, 4;
	add.s64 	%rd23, %rd1, %rd22;
	ld.global.f32 	%f81, [%rd23];
	mul.f32 	%f125, %f125, %f81;
$L__BB2_10:
	add.f32 	%f13, %f9, %f125;
	ld.global.f32 	%f82, [%rd58+-4];
	ld.global.f32 	%f83, [%rd57+-4];
	sub.f32 	%f126, %f82, %f83;
	@%p4 bra 	$L__BB2_12;
	mul.wide.s32 	%rd24, %r57, 4;
	add.s64 	%rd25, %rd1, %rd24;
	ld.global.f32 	%f84, [%rd25];
	mul.f32 	%f126, %f126, %f84;
$L__BB2_12:
	add.f32 	%f17, %f13, %f126;
	ld.global.f32 	%f85, [%rd58];
	ld.global.f32 	%f86, [%rd57];
	sub.f32 	%f127, %f85, %f86;
	@%p4 bra 	$L__BB2_14;
	mul.wide.s32 	%rd26, %r58, 4;
	add.s64 	%rd27, %rd1, %rd26;
	ld.global.f32 	%f87, [%rd27];
	mul.f32 	%f127, %f127, %f87;
$L__BB2_14:
	add.f32 	%f21, %f17, %f127;
	ld.global.f32 	%f88, [%rd58+4];
	ld.global.f32 	%f89, [%rd57+4];
	sub.f32 	%f128, %f88, %f89;
	@%p4 bra 	$L__BB2_16;
	mul.wide.s32 	%rd28, %r59, 4;
	add.s64 	%rd29, %rd1, %rd28;
	ld.global.f32 	%f90, [%rd29];
	mul.f32 	%f128, %f128, %f90;
$L__BB2_16:
	add.f32 	%f25, %f21, %f128;
	ld.global.f32 	%f91, [%rd58+8];
	ld.global.f32 	%f92, [%rd57+8];
	sub.f32 	%f129, %f91, %f92;
	@%p4 bra 	$L__BB2_18;
	mul.wide.s32 	%rd30, %r60, 4;
	add.s64 	%rd31, %rd1, %rd30;
	ld.global.f32 	%f93, [%rd31];
	mul.f32 	%f129, %f129, %f93;
$L__BB2_18:
	add.f32 	%f29, %f25, %f129;
	ld.global.f32 	%f94, [%rd58+12];
	ld.global.f32 	%f95, [%rd57+12];
	sub.f32 	%f130, %f94, %f95;
	@%p4 bra 	$L__BB2_20;
	mul.wide.s32 	%rd32, %r61, 4;
	add.s64 	%rd33, %rd1, %rd32;
	ld.global.f32 	%f96, [%rd33];
	mul.f32 	%f130, %f130, %f96;
$L__BB2_20:
	add.f32 	%f144, %f29, %f130;
	add.s32 	%r62, %r62, 8;
	add.s32 	%r61, %r61, %r6;
	add.s32 	%r60, %r60, %r6;
	add.s32 	%r59, %r59, %r6;
	add.s32 	%r58, %r58, %r6;
	add.s32 	%r57, %r57, %r6;
	add.s32 	%r56, %r56, %r6;
	add.s32 	%r55, %r55, %r6;
	add.s32 	%r54, %r54, %r6;
	add.s64 	%rd58, %rd58, 32;
	add.s64 	%rd57, %rd57, 32;
	setp.ne.s32 	%p12, %r62, 0;
	@%p12 bra 	$L__BB2_4;
$L__BB2_21:
	setp.eq.s32 	%p13, %r2, 0;
	@%p13 bra 	$L__BB2_43;
	and.b32  	%r32, %r37, 3;
	setp.lt.u32 	%p14, %r2, 4;
	@%p14 bra 	$L__BB2_32;
	setp.ge.u32 	%p15, %r1, %r38;
	mul.wide.u32 	%rd34, %r64, 4;
	add.s64 	%rd10, %rd3, %rd34;
	ld.global.f32 	%f98, [%rd10];
	add.s64 	%rd11, %rd2, %rd34;
	ld.global.f32 	%f99, [%rd11];
	sub.f32 	%f133, %f98, %f99;
	@%p15 bra 	$L__BB2_25;
	mad.lo.s32 	%r42, %r64, %r38, %r1;
	mul.wide.s32 	%rd35, %r42, 4;
	add.s64 	%rd36, %rd1, %rd35;
	ld.global.f32 	%f100, [%rd36];
	mul.f32 	%f133, %f133, %f100;
$L__BB2_25:
	setp.ge.u32 	%p16, %r1, %r38;
	add.f32 	%f39, %f144, %f133;
	ld.global.f32 	%f101, [%rd10+4];
	ld.global.f32 	%f102, [%rd11+4];
	sub.f32 	%f134, %f101, %f102;
	@%p16 bra 	$L__BB2_27;
	mad.lo.s32 	%r43, %r38, %r64, %r38;
	add.s32 	%r44, %r43, %r1;
	mul.wide.s32 	%rd37, %r44, 4;
	add.s64 	%rd38, %rd1, %rd37;
	ld.global.f32 	%f103, [%rd38];
	mul.f32 	%f134, %f134, %f103;
$L__BB2_27:
	setp.ge.u32 	%p17, %r1, %r38;
	add.f32 	%f43, %f39, %f134;
	ld.global.f32 	%f104, [%rd10+8];
	ld.global.f32 	%f105, [%rd11+8];
	sub.f32 	%f135, %f104, %f105;
	@%p17 bra 	$L__BB2_29;
	add.s32 	%r45, %r64, 2;
	mad.lo.s32 	%r46, %r45, %r38, %r1;
	mul.wide.s32 	%rd39, %r46, 4;
	add.s64 	%rd40, %rd1, %rd39;
	ld.global.f32 	%f106, [%rd40];
	mul.f32 	%f135, %f135, %f106;
$L__BB2_29:
	setp.ge.u32 	%p18, %r1, %r38;
	add.f32 	%f47, %f43, %f135;
	ld.global.f32 	%f107, [%rd10+12];
	ld.global.f32 	%f108, [%rd11+12];
	sub.f32 	%f136, %f107, %f108;
	@%p18 bra 	$L__BB2_31;
	add.s32 	%r47, %r64, 3;
	mad.lo.s32 	%r48, %r47, %r38, %r1;
	mul.wide.s32 	%rd41, %r48, 4;
	add.s64 	%rd42, %rd1, %rd41;
	ld.global.f32 	%f109, [%rd42];
	mul.f32 	%f136, %f136, %f109;
$L__BB2_31:
	add.f32 	%f144, %f47, %f136;
	add.s32 	%r64, %r64, 4;
$L__BB2_32:
	setp.eq.s32 	%p19, %r32, 0;
	@%p19 bra 	$L__BB2_43;
	setp.eq.s32 	%p20, %r32, 1;
	@%p20 bra 	$L__BB2_39;
	setp.ge.u32 	%p21, %r1, %r38;
	mul.wide.u32 	%rd43, %r64, 4;
	add.s64 	%rd12, %rd3, %rd43;
	ld.global.f32 	%f111, [%rd12];
	add.s64 	%rd13, %rd2, %rd43;
	ld.global.f32 	%f112, [%rd13];
	sub.f32 	%f139, %f111, %f112;
	@%p21 bra 	$L__BB2_36;
	mad.lo.s32 	%r49, %r64, %r38, %r1;
	mul.wide.s32 	%rd44, %r49, 4;
	add.s64 	%rd45, %rd1, %rd44;
	ld.global.f32 	%f113, [%rd45];
	mul.f32 	%f139, %f139, %f113;
$L__BB2_36:
	setp.ge.u32 	%p22, %r1, %r38;
	add.f32 	%f57, %f144, %f139;
	ld.global.f32 	%f114, [%rd12+4];
	ld.global.f32 	%f115, [%rd13+4];
	sub.f32 	%f140, %f114, %f115;
	@%p22 bra 	$L__BB2_38;
	mad.lo.s32 	%r50, %r38, %r64, %r38;
	add.s32 	%r51, %r50, %r1;
	mul.wide.s32 	%rd46, %r51, 4;
	add.s64 	%rd47, %rd1, %rd46;
	ld.global.f32 	%f116, [%rd47];
	mul.f32 	%f140, %f140, %f116;
$L__BB2_38:
	add.f32 	%f144, %f57, %f140;
	add.s32 	%r64, %r64, 2;
$L__BB2_39:
	and.b32  	%r52, %r37, 1;
	setp.eq.b32 	%p23, %r52, 1;
	not.pred 	%p24, %p23;
	@%p24 bra 	$L__BB2_43;
	setp.ge.u32 	%p25, %r1, %r38;
	mul.wide.u32 	%rd48, %r64, 4;
	add.s64 	%rd49, %rd3, %rd48;
	ld.global.f32 	%f117, [%rd49];
	add.s64 	%rd50, %rd2, %rd48;
	ld.global.f32 	%f118, [%rd50];
	sub.f32 	%f143, %f117, %f118;
	@%p25 bra 	$L__BB2_42;
	mad.lo.s32 	%r53, %r64, %r38, %r1;
	mul.wide.s32 	%rd51, %r53, 4;
	add.s64 	%rd52, %rd1, %rd51;
	ld.global.f32 	%f119, [%rd52];
	mul.f32 	%f143, %f143, %f119;
$L__BB2_42:
	add.f32 	%f144, %f144, %f143;
$L__BB2_43:
	ld.param.u64 	%rd56, [_Z15kernel_backwardPKfS0_S0_Pfii_param_3];
	cvt.rn.f32.s32 	%f120, %r37;
	div.rn.f32 	%f121, %f144, %f120;
	cvta.to.global.u64 	%rd53, %rd56;
	mul.wide.u32 	%rd54, %r1, 4;
	add.s64 	%rd55, %rd53, %rd54;
	st.global.f32 	[%rd55], %f121;
$L__BB2_44:
	ret;

}
	// .globl	_Z13kernel_updatePKfPfS1_iff
.visible .entry _Z13kernel_updatePKfPfS1_iff(
	.param .u64 .ptr .align 1 _Z13kernel_updatePKfPfS1_iff_param_0,
	.param .u64 .ptr .align 1 _Z13kernel_updatePKfPfS1_iff_param_1,
	.param .u64 .ptr .align 1 _Z13kernel_updatePKfPfS1_iff_param_2,
	.param .u32 _Z13kernel_updatePKfPfS1_iff_param_3,
	.param .f32 _Z13kernel_updatePKfPfS1_iff_param_4,
	.param .f32 _Z13kernel_updatePKfPfS1_iff_param_5
)
{
	.reg .pred 	%p<3>;
	.reg .b32 	%r<3>;
	.reg .b32 	%f<15>;
	.reg .b64 	%rd<12>;

	ld.param.u64 	%rd4, [_Z13kernel_updatePKfPfS1_iff_param_0];
	ld.param.u64 	%rd2, [_Z13kernel_updatePKfPfS1_iff_param_1];
	ld.param.u64 	%rd3, [_Z13kernel_updatePKfPfS1_iff_param_2];
	ld.param.u32 	%r2, [_Z13kernel_updatePKfPfS1_iff_param_3];
	ld.param.f32 	%f1, [_Z13kernel_updatePKfPfS1_iff_param_4];
	ld.param.f32 	%f2, [_Z13kernel_updatePKfPfS1_iff_param_5];
	cvta.to.global.u64 	%rd1, %rd4;
	mov.u32 	%r1, %tid.x;
	setp.gt.s32 	%p1, %r1, %r2;
	@%p1 bra 	$L__BB3_4;
	setp.ge.u32 	%p2, %r1, %r2;
	@%p2 bra 	$L__BB3_3;
	mul.f32 	%f7, %f1, %f2;
	mov.f32 	%f8, 0f3F800000;
	sub.f32 	%f9, %f8, %f7;
	cvta.to.global.u64 	%rd8, %rd2;
	mul.wide.u32 	%rd9, %r1, 4;
	add.s64 	%rd10, %rd8, %rd9;
	ld.global.f32 	%f10, [%rd10];
	mul.f32 	%f11, %f9, %f10;
	add.s64 	%rd11, %rd1, %rd9;
	ld.global.f32 	%f12, [%rd11];
	mul.f32 	%f13, %f1, %f12;
	sub.f32 	%f14, %f11, %f13;
	st.global.f32 	[%rd10], %f14;
	bra.uni 	$L__BB3_4;
$L__BB3_3:
	cvta.to.global.u64 	%rd5, %rd3;
	mul.wide.u32 	%rd6, %r1, 4;
	add.s64 	%rd7, %rd1, %rd6;
	ld.global.f32 	%f3, [%rd7];
	mul.f32 	%f4, %f1, %f3;
	ld.global.f32 	%f5, [%rd5];
	sub.f32 	%f6, %f5, %f4;
	st.global.f32 	[%rd5], %f6;
$L__BB3_4:
	ret;

}


// ===== COMPILED SASS (sm_100) =====

	.target	sm_100

	.elftype	@"ET_EXEC"


//--------------------- .note.nv.tkinfo           --------------------------
	.section	.note.nv.tkinfo,"",@"SHT_NOTE"
	.sectionflags	@"SHF_NOTE_NV_TKINFO"
	.tkinfo
        /*0018*/ 	.word	0x00000002
        /*0030*/ 	.string	""
        /*0030*/ 	.string	"ptxas"
        /*0030*/ 	.string	"Cuda compilation tools, release 13.0, V13.0.88"
        /*0030*/ 	.string	"Build cuda_13.0.r13.0/compiler.36424714_0"
        /*0030*/ 	.string	"-arch sm_100 -m 64 "



//--------------------- .note.nv.cuinfo           --------------------------
	.section	.note.nv.cuinfo,"",@"SHT_NOTE"
	.sectionflags	@"SHF_NOTE_NV_CUINFO"
        /*0018*/ 	.short	0x0002
        /*001a*/ 	.short	0x0064
        /*001c*/ 	.short	0x0082
	.zero		2


//--------------------- .nv.info                  --------------------------
	.section	.nv.info,"",@"SHT_CUDA_INFO"
	.align	4


	//----- nvinfo : EIATTR_REGCOUNT
	.align		4
        /*0000*/ 	.byte	0x04, 0x2f
        /*0002*/ 	.short	(.L_1 - .L_0)
	.align		4
.L_0:
        /*0004*/ 	.word	index@(_Z14kernel_forwardPKfS0_S0_Pfii)
        /*0008*/ 	.word	0x0000001e


	//----- nvinfo : EIATTR_FRAME_SIZE
	.align		4
.L_1:
        /*000c*/ 	.byte	0x04, 0x11
        /*000e*/ 	.short	(.L_3 - .L_2)
	.align		4
.L_2:
        /*0010*/ 	.word	index@(_Z14kernel_forwardPKfS0_S0_Pfii)
        /*0014*/ 	.word	0x00000000


	//----- nvinfo : EIATTR_REGCOUNT
	.align		4
.L_3:
        /*0018*/ 	.byte	0x04, 0x2f
        /*001a*/ 	.short	(.L_5 - .L_4)
	.align		4
.L_4:
        /*001c*/ 	.word	index@(_Z15kernel_evaluatePKfS0_iPf)
        /*0020*/ 	.word	0x0000000c


	//----- nvinfo : EIATTR_FRAME_SIZE
	.align		4
.L_5:
        /*0024*/ 	.byte	0x04, 0x11
        /*0026*/ 	.short	(.L_7 - .L_6)
	.align		4
.L_6:
        /*0028*/ 	.word	index@(_Z15kernel_evaluatePKfS0_iPf)
        /*002c*/ 	.word	0x00000000


	//----- nvinfo : EIATTR_REGCOUNT
	.align		4
.L_7:
        /*0030*/ 	.byte	0x04, 0x2f
        /*0032*/ 	.short	(.L_9 - .L_8)
	.align		4
.L_8:
        /*0034*/ 	.word	index@(_Z15kernel_backwardPKfS0_S0_Pfii)
        /*0038*/ 	.word	0x00000020


	//----- nvinfo : EIATTR_FRAME_SIZE
	.align		4
.L_9:
        /*003c*/ 	.byte	0x04, 0x11
        /*003e*/ 	.short	(.L_11 - .L_10)
	.align		4
.L_10:
        /*0040*/ 	.word	index@($__internal_0_$__cuda_sm3x_div_rn_noftz_f32_slowpath)
        /*0044*/ 	.word	0x00000000


	//----- nvinfo : EIATTR_FRAME_SIZE
	.align		4
.L_11:
        /*0048*/ 	.byte	0x04, 0x11
        /*004a*/ 	.short	(.L_13 - .L_12)
	.align		4
.L_12:
        /*004c*/ 	.word	index@(_Z15kernel_backwardPKfS0_S0_Pfii)
        /*0050*/ 	.word	0x00000000


	//----- nvinfo : EIATTR_REGCOUNT
	.align		4
.L_13:
        /*0054*/ 	.byte	0x04, 0x2f
        /*0056*/ 	.short	(.L_15 - .L_14)
	.align		4
.L_14:
        /*0058*/ 	.word	index@(_Z13kernel_updatePKfPfS1_iff)
        /*005c*/ 	.word	0x0000000c


	//----- nvinfo : EIATTR_FRAME_SIZE
	.align		4
.L_15:
        /*0060*/ 	.byte	0x04, 0x11
        /*0062*/ 	.short	(.L_17 - .L_16)
	.align		4
.L_16:
        /*0064*/ 	.word	index@(_Z13kernel_updatePKfPfS1_iff)
        /*0068*/ 	.word	0x00000000


	//----- nvinfo : EIATTR_MIN_STACK_SIZE
	.align		4
.L_17:
        /*006c*/ 	.byte	0x04, 0x12
        /*006e*/ 	.short	(.L_19 - .L_18)
	.align		4
.L_18:
        /*0070*/ 	.word	index@(_Z13kernel_updatePKfPfS1_iff)
        /*0074*/ 	.word	0x00000000


	//----- nvinfo : EIATTR_MIN_STACK_SIZE
	.align		4
.L_19:
        /*0078*/ 	.byte	0x04, 0x12
        /*007a*/ 	.short	(.L_21 - .L_20)
	.align		4
.L_20:
        /*007c*/ 	.word	index@(_Z15kernel_backwardPKfS0_S0_Pfii)
        /*0080*/ 	.word	0x00000000


	//----- nvinfo : EIATTR_MIN_STACK_SIZE
	.align		4
.L_21:
        /*0084*/ 	.byte	0x04, 0x12
        /*0086*/ 	.short	(.L_23 - .L_22)
	.align		4
.L_22:
        /*0088*/ 	.word	index@(_Z15kernel_evaluatePKfS0_iPf)
        /*008c*/ 	.word	0x00000000


	//----- nvinfo : EIATTR_MIN_STACK_SIZE
	.align		4
.L_23:
        /*0090*/ 	.byte	0x04, 0x12
        /*0092*/ 	.short	(.L_25 - .L_24)
	.align		4
.L_24:
        /*0094*/ 	.word	index@(_Z14kernel_forwardPKfS0_S0_Pfii)
        /*0098*/ 	.word	0x00000000
.L_25:


//--------------------- .nv.compat                --------------------------
	.section	.nv.compat,"",@"SHT_CUDA_COMPAT_INFO"
	.align	4
        /*0000*/ 	.byte	0x02, 0x09, 0x00, 0x00, 0x02, 0x02, 0x01, 0x00, 0x02, 0x05, 0x05, 0x00, 0x03, 0x07, 0x01, 0x01
        /*0010*/ 	.byte	0x02, 0x03, 0x00, 0x00, 0x02, 0x06, 0x01, 0x00, 0x04, 0x0b, 0x08, 0x00, 0x01, 0x00, 0x00, 0x00
        /*0020*/ 	.byte	0x00, 0x00, 0x00, 0x00


//--------------------- .nv.info._Z13kernel_updatePKfPfS1_iff --------------------------
	.section	.nv.info._Z13kernel_updatePKfPfS1_iff,"",@"SHT_CUDA_INFO"
	.sectionflags	@""
	.align	4


	//----- nvinfo : EIATTR_CUDA_API_VERSION
	.align		4
        /*0000*/ 	.byte	0x04, 0x37
        /*0002*/ 	.short	(.L_27 - .L_26)
.L_26:
        /*0004*/ 	.word	0x00000082


	//----- nvinfo : EIATTR_KPARAM_INFO
	.align		4
.L_27:
        /*0008*/ 	.byte	0x04, 0x17
        /*000a*/ 	.short	(.L_29 - .L_28)
.L_28:
        /*000c*/ 	.word	0x00000000
        /*0010*/ 	.short	0x0005
        /*0012*/ 	.short	0x0020
        /*0014*/ 	.byte	0x00, 0xf0, 0x11, 0x00


	//----- nvinfo : EIATTR_KPARAM_INFO
	.align		4
.L_29:
        /*0018*/ 	.byte	0x04, 0x17
        /*001a*/ 	.short	(.L_31 - .L_30)
.L_30:
        /*001c*/ 	.word	0x00000000
        /*0020*/ 	.short	0x0004
        /*0022*/ 	.short	0x001c
        /*0024*/ 	.byte	0x00, 0xf0, 0x11, 0x00


	//----- nvinfo : EIATTR_KPARAM_INFO
	.align		4
.L_31:
        /*0028*/ 	.byte	0x04, 0x17
        /*002a*/ 	.short	(.L_33 - .L_32)
.L_32:
        /*002c*/ 	.word	0x00000000
        /*0030*/ 	.short	0x0003
        /*0032*/ 	.short	0x0018
        /*0034*/ 	.byte	0x00, 0xf0, 0x11, 0x00


	//----- nvinfo : EIATTR_KPARAM_INFO
	.align		4
.L_33:
        /*0038*/ 	.byte	0x04, 0x17
        /*003a*/ 	.short	(.L_35 - .L_34)
.L_34:
        /*003c*/ 	.word	0x00000000
        /*0040*/ 	.short	0x0002
        /*0042*/ 	.short	0x0010
        /*0044*/ 	.byte	0x00, 0xf5, 0x21, 0x00


	//----- nvinfo : EIATTR_KPARAM_INFO
	.align		4
.L_35:
        /*0048*/ 	.byte	0x04, 0x17
        /*004a*/ 	.short	(.L_37 - .L_36)
.L_36:
        /*004c*/ 	.word	0x00000000
        /*0050*/ 	.short	0x0001
        /*0052*/ 	.short	0x0008
        /*0054*/ 	.byte	0x00, 0xf5, 0x21, 0x00


	//----- nvinfo : EIATTR_KPARAM_INFO
	.align		4
.L_37:
        /*0058*/ 	.byte	0x04, 0x17
        /*005a*/ 	.short	(.L_39 - .L_38)
.L_38:
        /*005c*/ 	.word	0x00000000
        /*0060*/ 	.short	0x0000
        /*0062*/ 	.short	0x0000
        /*0064*/ 	.byte	0x00, 0xf5, 0x21, 0x00


	//----- nvinfo : EIATTR_SPARSE_MMA_MASK
	.align		4
.L_39:
        /*0068*/ 	.byte	0x03, 0x50
        /*006a*/ 	.short	0x0000


	//----- nvinfo : EIATTR_MAXREG_COUNT
	.align		4
        /*006c*/ 	.byte	0x03, 0x1b
        /*006e*/ 	.short	0x00ff


	//----- nvinfo : EIATTR_MERCURY_ISA_VERSION
	.align		4
        /*0070*/ 	.byte	0x03, 0x5f
        /*0072*/ 	.short	0x0101


	//----- nvinfo : EIATTR_VRC_CTA_INIT_COUNT
	.align		4
        /*0074*/ 	.byte	0x02, 0x4a
	.zero		1
	.zero		1


	//----- nvinfo : EIATTR_EXIT_INSTR_OFFSETS
	.align		4
        /*0078*/ 	.byte	0x04, 0x1c
        /*007a*/ 	.short	(.L_41 - .L_40)


	//   ....[0]....
.L_40:
        /*007c*/ 	.word	0x00000040


	//   ....[1]....
        /*0080*/ 	.word	0x00000140


	//   ....[2]....
        /*0084*/ 	.word	0x000001d0


	//----- nvinfo : EIATTR_CRS_STACK_SIZE
	.align		4
.L_41:
        /*0088*/ 	.byte	0x04, 0x1e
        /*008a*/ 	.short	(.L_43 - .L_42)
.L_42:
        /*008c*/ 	.word	0x00000000


	//----- nvinfo : EIATTR_CBANK_PARAM_SIZE
	.align		4
.L_43:
        /*0090*/ 	.byte	0x03, 0x19
        /*0092*/ 	.short	0x0024


	//----- nvinfo : EIATTR_PARAM_CBANK
	.align		4
        /*0094*/ 	.byte	0x04, 0x0a
        /*0096*/ 	.short	(.L_45 - .L_44)
	.align		4
.L_44:
        /*0098*/ 	.word	index@(.nv.constant0._Z13kernel_updatePKfPfS1_iff)
        /*009c*/ 	.short	0x0380
        /*009e*/ 	.short	0x0024


	//----- nvinfo : EIATTR_SW_WAR
	.align		4
.L_45:
        /*00a0*/ 	.byte	0x04, 0x36
        /*00a2*/ 	.short	(.L_47 - .L_46)
.L_46:
        /*00a4*/ 	.word	0x00000008
.L_47:


//--------------------- .nv.info._Z15kernel_backwardPKfS0_S0_Pfii --------------------------
	.section	.nv.info._Z15kernel_backwardPKfS0_S0_Pfii,"",@"SHT_CUDA_INFO"
	.sectionflags	@""
	.align	4


	//----- nvinfo : EIATTR_CUDA_API_VERSION
	.align		4
        /*0000*/ 	.byte	0x04, 0x37
        /*0002*/ 	.short	(.L_49 - .L_48)
.L_48:
        /*0004*/ 	.word	0x00000082


	//----- nvinfo : EIATTR_KPARAM_INFO
	.align		4
.L_49:
        /*0008*/ 	.byte	0x04, 0x17
        /*000a*/ 	.short	(.L_51 - .L_50)
.L_50:
        /*000c*/ 	.word	0x00000000
        /*0010*/ 	.short	0x0005
        /*0012*/ 	.short	0x0024
        /*0014*/ 	.byte	0x00, 0xf0, 0x11, 0x00


	//----- nvinfo : EIATTR_KPARAM_INFO
	.align		4
.L_51:
        /*0018*/ 	.byte	0x04, 0x17
        /*001a*/ 	.short	(.L_53 - .L_52)
.L_52:
        /*001c*/ 	.word	0x00000000
        /*0020*/ 	.short	0x0004
        /*0022*/ 	.short	0x0020
        /*0024*/ 	.byte	0x00, 0xf0, 0x11, 0x00


	//----- nvinfo : EIATTR_KPARAM_INFO
	.align		4
.L_53:
        /*0028*/ 	.byte	0x04, 0x17
        /*002a*/ 	.short	(.L_55 - .L_54)
.L_54:
        /*002c*/ 	.word	0x00000000
        /*0030*/ 	.short	0x0003
        /*0032*/ 	.short	0x0018
        /*0034*/ 	.byte	0x00, 0xf5, 0x21, 0x00


	//----- nvinfo : EIATTR_KPARAM_INFO
	.align		4
.L_55:
        /*0038*/ 	.byte	0x04, 0x17
        /*003a*/ 	.short	(.L_57 - .L_56)
.L_56:
        /*003c*/ 	.word	0x00000000
        /*0040*/ 	.short	0x0002
        /*0042*/ 	.short	0x0010
        /*0044*/ 	.byte	0x00, 0xf5, 0x21, 0x00


	//----- nvinfo : EIATTR_KPARAM_INFO
	.align		4
.L_57:
        /*0048*/ 	.byte	0x04, 0x17
        /*004a*/ 	.short	(.L_59 - .L_58)
.L_58:
        /*004c*/ 	.word	0x00000000
        /*0050*/ 	.short	0x0001
        /*0052*/ 	.short	0x0008
        /*0054*/ 	.byte	0x00, 0xf5, 0x21, 0x00


	//----- nvinfo : EIATTR_KPARAM_INFO
	.align		4
.L_59:
        /*0058*/ 	.byte	0x04, 0x17
        /*005a*/ 	.short	(.L_61 - .L_60)
.L_60:
        /*005c*/ 	.word	0x00000000
        /*0060*/ 	.short	0x0000
        /*0062*/ 	.short	0x0000
        /*0064*/ 	.byte	0x00, 0xf5, 0x21, 0x00


	//----- nvinfo : EIATTR_SPARSE_MMA_MASK
	.align		4
.L_61:
        /*0068*/ 	.byte	0x03, 0x50
        /*006a*/ 	.short	0x0000


	//----- nvinfo : EIATTR_MAXREG_COUNT
	.align		4
        /*006c*/ 	.byte	0x03, 0x1b
        /*006e*/ 	.short	0x00ff


	//----- nvinfo : EIATTR_MERCURY_ISA_VERSION
	.align		4
        /*0070*/ 	.byte	0x03, 0x5f
        /*0072*/ 	.short	0x0101


	//----- nvinfo : EIATTR_VRC_CTA_INIT_COUNT
	.align		4
        /*0074*/ 	.byte	0x02, 0x4a
	.zero		1
	.zero		1


	//----- nvinfo : EIATTR_EXIT_INSTR_OFFSETS
	.align		4
        /*0078*/ 	.byte	0x04, 0x1c
        /*007a*/ 	.short	(.L_63 - .L_62)


	//   ....[0]....
.L_62:
        /*007c*/ 	.word	0x00000050


	//   ....[1]....
        /*0080*/ 	.word	0x00000ea0


	//----- nvinfo : EIATTR_CRS_STACK_SIZE
	.align		4
.L_63:
        /*0084*/ 	.byte	0x04, 0x1e
        /*0086*/ 	.short	(.L_65 - .L_64)
.L_64:
        /*0088*/ 	.word	0x00000000


	//----- nvinfo : EIATTR_CBANK_PARAM_SIZE
	.align		4
.L_65:
        /*008c*/ 	.byte	0x03, 0x19
        /*008e*/ 	.short	0x0028


	//----- nvinfo : EIATTR_PARAM_CBANK
	.align		4
        /*0090*/ 	.byte	0x04, 0x0a
        /*0092*/ 	.short	(.L_67 - .L_66)
	.align		4
.L_66:
        /*0094*/ 	.word	index@(.nv.constant0._Z15kernel_backwardPKfS0_S0_Pfii)
        /*0098*/ 	.short	0x0380
        /*009a*/ 	.short	0x0028


	//----- nvinfo : EIATTR_SW_WAR
	.align		4
.L_67:
        /*009c*/ 	.byte	0x04, 0x36
        /*009e*/ 	.short	(.L_69 - .L_68)
.L_68:
        /*00a0*/ 	.word	0x00000008
.L_69:


//--------------------- .nv.info._Z15kernel_evaluatePKfS0_iPf --------------------------
	.section	.nv.info._Z15kernel_evaluatePKfS0_iPf,"",@"SHT_CUDA_INFO"
	.sectionflags	@""
	.align	4


	//----- nvinfo : EIATTR_CUDA_API_VERSION
	.align		4
        /*0000*/ 	.byte	0x04, 0x37
        /*0002*/ 	.short	(.L_71 - .L_70)
.L_70:
        /*0004*/ 	.word	0x00000082


	//----- nvinfo : EIATTR_KPARAM_INFO
	.align		4
.L_71:
        /*0008*/ 	.byte	0x04, 0x17
        /*000a*/ 	.short	(.L_73 - .L_72)
.L_72:
        /*000c*/ 	.word	0x00000000
        /*0010*/ 	.short	0x0003
        /*0012*/ 	.short	0x0018
        /*0014*/ 	.byte	0x00, 0xf5, 0x21, 0x00


	//----- nvinfo : EIATTR_KPARAM_INFO
	.align		4
.L_73:
        /*0018*/ 	.byte	0x04, 0x17
        /*001a*/ 	.short	(.L_75 - .L_74)
.L_74:
        /*001c*/ 	.word	0x00000000
        /*0020*/ 	.short	0x0002
        /*0022*/ 	.short	0x0010
        /*0024*/ 	.byte	0x00, 0xf0, 0x11, 0x00


	//----- nvinfo : EIATTR_KPARAM_INFO
	.align		4
.L_75:
        /*0028*/ 	.byte	0x04, 0x17
        /*002a*/ 	.short	(.L_77 - .L_76)
.L_76:
        /*002c*/ 	.word	0x00000000
        /*0030*/ 	.short	0x0001
        /*0032*/ 	.short	0x0008
        /*0034*/ 	.byte	0x00, 0xf5, 0x21, 0x00


	//----- nvinfo : EIATTR_KPARAM_INFO
	.align		4
.L_77:
        /*0038*/ 	.byte	0x04, 0x17
        /*003a*/ 	.short	(.L_79 - .L_78)
.L_78:
        /*003c*/ 	.word	0x00000000
        /*0040*/ 	.short	0x0000
        /*0042*/ 	.short	0x0000
        /*0044*/ 	.byte	0x00, 0xf5, 0x21, 0x00


	//----- nvinfo : EIATTR_SPARSE_MMA_MASK
	.align		4
.L_79:
        /*0048*/ 	.byte	0x03, 0x50
        /*004a*/ 	.short	0x0000


	//----- nvinfo : EIATTR_MAXREG_COUNT
	.align		4
        /*004c*/ 	.byte	0x03, 0x1b
        /*004e*/ 	.short	0x00ff


	//----- nvinfo : EIATTR_MERCURY_ISA_VERSION
	.align		4
        /*0050*/ 	.byte	0x03, 0x5f
        /*0052*/ 	.short	0x0101


	//----- nvinfo : EIATTR_VRC_CTA_INIT_COUNT
	.align		4
        /*0054*/ 	.byte	0x02, 0x4a
	.zero		1
	.zero		1


	//----- nvinfo : EIATTR_EXIT_INSTR_OFFSETS
	.align		4
        /*0058*/ 	.byte	0x04, 0x1c
        /*005a*/ 	.short	(.L_81 - .L_80)


	//   ....[0]....
.L_80:
        /*005c*/ 	.word	0x00000040


	//   ....[1]....
        /*0060*/ 	.word	0x00000100


	//----- nvinfo : EIATTR_CBANK_PARAM_SIZE
	.align		4
.L_81:
        /*0064*/ 	.byte	0x03, 0x19
        /*0066*/ 	.short	0x0020


	//----- nvinfo : EIATTR_PARAM_CBANK
	.align		4
        /*0068*/ 	.byte	0x04, 0x0a
        /*006a*/ 	.short	(.L_83 - .L_82)
	.align		4
.L_82:
        /*006c*/ 	.word	index@(.nv.constant0._Z15kernel_evaluatePKfS0_iPf)
        /*0070*/ 	.short	0x0380
        /*0072*/ 	.short	0x0020


	//----- nvinfo : EIATTR_SW_WAR
	.align		4
.L_83:
        /*0074*/ 	.byte	0x04, 0x36
        /*0076*/ 	.short	(.L_85 - .L_84)
.L_84:
        /*0078*/ 	.word	0x00000008
.L_85:


//--------------------- .nv.info._Z14kernel_forwardPKfS0_S0_Pfii --------------------------
	.section	.nv.info._Z14kernel_forwardPKfS0_S0_Pfii,"",@"SHT_CUDA_INFO"
	.sectionflags	@""
	.align	4


	//----- nvinfo : EIATTR_CUDA_API_VERSION
	.align		4
        /*0000*/ 	.byte	0x04, 0x37
        /*0002*/ 	.short	(.L_87 - .L_86)
.L_86:
        /*0004*/ 	.word	0x00000082


	//----- nvinfo : EIATTR_KPARAM_INFO
	.align		4
.L_87:
        /*0008*/ 	.byte	0x04, 0x17
        /*000a*/ 	.short	(.L_89 - .L_88)
.L_88:
        /*000c*/ 	.word	0x00000000
        /*0010*/ 	.short	0x0005
        /*0012*/ 	.short	0x0024
        /*0014*/ 	.byte	0x00, 0xf0, 0x11, 0x00


	//----- nvinfo : EIATTR_KPARAM_INFO
	.align		4
.L_89:
        /*0018*/ 	.byte	0x04, 0x17
        /*001a*/ 	.short	(.L_91 - .L_90)
.L_90:
        /*001c*/ 	.word	0x00000000
        /*0020*/ 	.short	0x0004
        /*0022*/ 	.short	0x0020
        /*0024*/ 	.byte	0x00, 0xf0, 0x11, 0x00


	//----- nvinfo : EIATTR_KPARAM_INFO
	.align		4
.L_91:
        /*0028*/ 	.byte	0x04, 0x17
        /*002a*/ 	.short	(.L_93 - .L_92)
.L_92:
        /*002c*/ 	.word	0x00000000
        /*0030*/ 	.short	0x0003
        /*0032*/ 	.short	0x0018
        /*0034*/ 	.byte	0x00, 0xf5, 0x21, 0x00


	//----- nvinfo : EIATTR_KPARAM_INFO
	.align		4
.L_93:
        /*0038*/ 	.byte	0x04, 0x17
        /*003a*/ 	.short	(.L_95 - .L_94)
.L_94:
        /*003c*/ 	.word	0x00000000
        /*0040*/ 	.short	0x0002
        /*0042*/ 	.short	0x0010
        /*0044*/ 	.byte	0x00, 0xf5, 0x21, 0x00


	//----- nvinfo : EIATTR_KPARAM_INFO
	.align		4
.L_95:
        /*0048*/ 	.byte	0x04, 0x17
        /*004a*/ 	.short	(.L_97 - .L_96)
.L_96:
        /*004c*/ 	.word	0x00000000
        /*0050*/ 	.short	0x0001
        /*0052*/ 	.short	0x0008
        /*0054*/ 	.byte	0x00, 0xf5, 0x21, 0x00


	//----- nvinfo : EIATTR_KPARAM_INFO
	.align		4
.L_97:
        /*0058*/ 	.byte	0x04, 0x17
        /*005a*/ 	.short	(.L_99 - .L_98)
.L_98:
        /*005c*/ 	.word	0x00000000
        /*0060*/ 	.short	0x0000
        /*0062*/ 	.short	0x0000
        /*0064*/ 	.byte	0x00, 0xf5, 0x21, 0x00


	//----- nvinfo : EIATTR_SPARSE_MMA_MASK
	.align		4
.L_99:
        /*0068*/ 	.byte	0x03, 0x50
        /*006a*/ 	.short	0x0000


	//----- nvinfo : EIATTR_MAXREG_COUNT
	.align		4
        /*006c*/ 	.byte	0x03, 0x1b
        /*006e*/ 	.short	0x00ff


	//----- nvinfo : EIATTR_MERCURY_ISA_VERSION
	.align		4
        /*0070*/ 	.byte	0x03, 0x5f
        /*0072*/ 	.short	0x0101


	//----- nvinfo : EIATTR_VRC_CTA_INIT_COUNT
	.align		4
        /*0074*/ 	.byte	0x02, 0x4a
	.zero		1
	.zero		1


	//----- nvinfo : EIATTR_EXIT_INSTR_OFFSETS
	.align		4
        /*0078*/ 	.byte	0x04, 0x1c
        /*007a*/ 	.short	(.L_101 - .L_100)


	//   ....[0]....
.L_100:
        /*007c*/ 	.word	0x00000040


	//   ....[1]....
        /*0080*/ 	.word	0x00000b30


	//----- nvinfo : EIATTR_CBANK_PARAM_SIZE
	.align		4
.L_101:
        /*0084*/ 	.byte	0x03, 0x19
        /*0086*/ 	.short	0x0028


	//----- nvinfo : EIATTR_PARAM_CBANK
	.align		4
        /*0088*/ 	.byte	0x04, 0x0a
        /*008a*/ 	.short	(.L_103 - .L_102)
	.align		4
.L_102:
        /*008c*/ 	.word	index@(.nv.constant0._Z14kernel_forwardPKfS0_S0_Pfii)
        /*0090*/ 	.short	0x0380
        /*0092*/ 	.short	0x0028


	//----- nvinfo : EIATTR_SW_WAR
	.align		4
.L_103:
        /*0094*/ 	.byte	0x04, 0x36
        /*0096*/ 	.short	(.L_105 - .L_104)
.L_104:
        /*0098*/ 	.word	0x00000008
.L_105:


//--------------------- .nv.callgraph             --------------------------
	.section	.nv.callgraph,"",@"SHT_CUDA_CALLGRAPH"
	.align	4
	.sectionentsize	8
	.align		4
        /*0000*/ 	.word	0x00000000
	.align		4
        /*0004*/ 	.word	0xffffffff
	.align		4
        /*0008*/ 	.word	0x00000000
	.align		4
        /*000c*/ 	.word	0xfffffffe
	.align		4
        /*0010*/ 	.word	0x00000000
	.align		4
        /*0014*/ 	.word	0xfffffffd
	.align		4
        /*0018*/ 	.word	0x00000000
	.align		4
        /*001c*/ 	.word	0xfffffffc


//--------------------- .text._Z13kernel_updatePKfPfS1_iff --------------------------
	.section	.text._Z13kernel_updatePKfPfS1_iff,"ax",@progbits
	.align	128
        .global         _Z13kernel_updatePKfPfS1_iff
        .type           _Z13kernel_updatePKfPfS1_iff,@function
        .size           _Z13kernel_updatePKfPfS1_iff,(.L_x_30 - _Z13kernel_updatePKfPfS1_iff)
        .other          _Z13kernel_updatePKfPfS1_iff,@"STO_CUDA_ENTRY STV_DEFAULT"
_Z13kernel_updatePKfPfS1_iff:
.text._Z13kernel_updatePKfPfS1_iff:
[----:B------:R-:W-:Y:S01]  /*0000*/  LDC R1, c[0x0][0x37c] ;  /* 0x0000df00ff017b82 */ /* 0x000fe20000000800 */
[----:B------:R-:W0:Y:S01]  /*0010*/  S2R R7, SR_TID.X ;  /* 0x0000000000077919 */ /* 0x000e220000002100 */
[----:B------:R-:W0:Y:S02]  /*0020*/  LDCU UR4, c[0x0][0x398] ;  /* 0x00007300ff0477ac */ /* 0x000e240008000800 */
[----:B0-----:R-:W-:-:S13]  /*0030*/  ISETP.GT.AND P0, PT, R7, UR4, PT ;  /* 0x0000000407007c0c */ /* 0x001fda000bf04270 */
[----:B------:R-:W-:Y:S05]  /*0040*/  @P0 EXIT ;  /* 0x000000000000094d */ /* 0x000fea0003800000 */
[----:B------:R-:W-:Y:S01]  /*0050*/  ISETP.GE.U32.AND P0, PT, R7, UR4, PT ;  /* 0x0000000407007c0c */ /* 0x000fe2000bf06070 */
[----:B------:R-:W0:-:S12]  /*0060*/  LDCU.64 UR4, c[0x0][0x358] ;  /* 0x00006b00ff0477ac */ /* 0x000e180008000a00 */
[----:B------:R-:W-:Y:S05]  /*0070*/  @P0 BRA `(.L_x_0) ;  /* 0x0000000000340947 */ /* 0x000fea0003800000 */
[----:B------:R-:W1:Y:S08]  /*0080*/  LDC.64 R4, c[0x0][0x380] ;  /* 0x0000e000ff047b82 */ /* 0x000e700000000a00 */
[----:B------:R-:W2:Y:S08]  /*0090*/  LDC.64 R2, c[0x0][0x388] ;  /* 0x0000e200ff027b82 */ /* 0x000eb00000000a00 */
[----:B------:R-:W3:Y:S01]  /*00a0*/  LDC R9, c[0x0][0x39c] ;  /* 0x0000e700ff097b82 */ /* 0x000ee20000000800 */
[----:B-1----:R-:W-:-:S07]  /*00b0*/  IMAD.WIDE.U32 R4, R7, 0x4, R4 ;  /* 0x0000000407047825 */ /* 0x002fce00078e0004 */
[----:B------:R-:W3:Y:S01]  /*00c0*/  LDC R0, c[0x0][0x3a0] ;  /* 0x0000e800ff007b82 */ /* 0x000ee20000000800 */
[----:B0-----:R-:W4:Y:S01]  /*00d0*/  LDG.E R4, desc[UR4][R4.64] ;  /* 0x0000000404047981 */ /* 0x001f22000c1e1900 */
[----:B--2---:R-:W-:-:S05]  /*00e0*/  IMAD.WIDE.U32 R2, R7, 0x4, R2 ;  /* 0x0000000407027825 */ /* 0x004fca00078e0002 */
[----:B------:R-:W2:Y:S01]  /*00f0*/  LDG.E R7, desc[UR4][R2.64] ;  /* 0x0000000402077981 */ /* 0x000ea2000c1e1900 */
[----:B---3--:R-:W-:Y:S01]  /*0100*/  FFMA R0, -R9, R0, 1 ;  /* 0x3f80000009007423 */ /* 0x008fe20000000100 */
[----:B----4-:R-:W-:-:S04]  /*0110*/  FMUL R9, R4, R9 ;  /* 0x0000000904097220 */ /* 0x010fc80000400000 */
[----:B--2---:R-:W-:-:S05]  /*0120*/  FFMA R7, R0, R7, -R9 ;  /* 0x0000000700077223 */ /* 0x004fca0000000809 */
[----:B------:R-:W-:Y:S01]  /*0130*/  STG.E desc[UR4][R2.64], R7 ;  /* 0x0000000702007986 */ /* 0x000fe2000c101904 */
[----:B------:R-:W-:Y:S05]  /*0140*/  EXIT ;  /* 0x000000000000794d */ /* 0x000fea0003800000 */
.L_x_0:
[----:B------:R-:W1:Y:S01]  /*0150*/  LDC.64 R4, c[0x0][0x380] ;  /* 0x0000e000ff047b82 */ /* 0x000e620000000a00 */
[----:B------:R-:W2:Y:S07]  /*0160*/  LDCU UR6, c[0x0][0x39c] ;  /* 0x00007380ff0677ac */ /* 0x000eae0008000800 */
[----:B------:R-:W3:Y:S01]  /*0170*/  LDC.64 R2, c[0x0][0x390] ;  /* 0x0000e400ff027b82 */ /* 0x000ee20000000a00 */
[----:B-1----:R-:W-:-:S06]  /*0180*/  IMAD.WIDE.U32 R4, R7, 0x4, R4 ;  /* 0x0000000407047825 */ /* 0x002fcc00078e0004 */
[----:B0-----:R-:W2:Y:S04]  /*0190*/  LDG.E R4, desc[UR4][R4.64] ;  /* 0x0000000404047981 */ /* 0x001ea8000c1e1900 */
[----:B---3--:R-:W2:Y:S02]  /*01a0*/  LDG.E R7, desc[UR4][R2.64] ;  /* 0x0000000402077981 */ /* 0x008ea4000c1e1900 */
[----:B--2---:R-:W-:-:S05]  /*01b0*/  FFMA R7, -R4, UR6, R7 ;  /* 0x0000000604077c23 */ /* 0x004fca0008000107 */
[----:B------:R-:W-:Y:S01]  /*01c0*/  STG.E desc[UR4][R2.64], R7 ;  /* 0x0000000702007986 */ /* 0x000fe2000c101904 */
[----:B------:R-:W-:Y:S05]  /*01d0*/  EXIT ;  /* 0x000000000000794d */ /* 0x000fea0003800000 */
.L_x_1:
[----:B------:R-:W-:-:S00]  /*01e0*/  BRA `(.L_x_1) ;  /* 0xfffffffc00fc7947 */ /* 0x000fc0000383ffff */
[----:B------:R-:W-:-:S00]  /*01f0*/  NOP ;  /* 0x0000000000007918 */ /* 0x000fc00000000000 */
        /* <DEDUP_REMOVED lines=8> */
.L_x_30:


//--------------------- .text._Z15kernel_backwardPKfS0_S0_Pfii --------------------------
	.section	.text._Z15kernel_backwardPKfS0_S0_Pfii,"ax",@progbits
	.align	128
        .global         _Z15kernel_backwardPKfS0_S0_Pfii
        .type           _Z15kernel_backwardPKfS0_S0_Pfii,@function
        .size           _Z15kernel_backwardPKfS0_S0_Pfii,(.L_x_29 - _Z15kernel_backwardPKfS0_S0_Pfii)
        .other          _Z15kernel_backwardPKfS0_S0_Pfii,@"STO_CUDA_ENTRY STV_DEFAULT"
_Z15kernel_backwardPKfS0_S0_Pfii:
.text._Z15kernel_backwardPKfS0_S0_Pfii:
[----:B------:R-:W-:Y:S01]  /*0000*/  LDC R1, c[0x0][0x37c] ;  /* 0x0000df00ff017b82 */ /* 0x000fe20000000800 */
[----:B------:R-:W0:Y:S01]  /*0010*/  S2R R0, SR_TID.X ;  /* 0x0000000000007919 */ /* 0x000e220000002100 */
[----:B------:R-:W1:Y:S02]  /*0020*/  LDCU UR4, c[0x0][0x3a4] ;  /* 0x00007480ff0477ac */ /* 0x000e640008000800 */
[----:B-1----:R-:W-:-:S04]  /*0030*/  MOV R19, UR4 ;  /* 0x0000000400137c02 */ /* 0x002fc80008000f00 */
[----:B0-----:R-:W-:-:S13]  /*0040*/  ISETP.GT.AND P0, PT, R0, R19, PT ;  /* 0x000000130000720c */ /* 0x001fda0003f04270 */
[----:B------:R-:W-:Y:S05]  /*0050*/  @P0 EXIT ;  /* 0x000000000000094d */ /* 0x000fea0003800000 */
[----:B------:R-:W0:Y:S01]  /*0060*/  LDCU UR4, c[0x0][0x3a0] ;  /* 0x00007400ff0477ac */ /* 0x000e220008000800 */
[----:B------:R-:W-:Y:S01]  /*0070*/  HFMA2 R23, -RZ, RZ, 0, 0 ;  /* 0x00000000ff177431 */ /* 0x000fe200000001ff */
[----:B------:R-:W1:Y:S01]  /*0080*/  LDCU.64 UR14, c[0x0][0x358] ;  /* 0x00006b00ff0e77ac */ /* 0x000e620008000a00 */
[----:B0-----:R-:W-:-:S09]  /*0090*/  UISETP.GE.AND UP0, UPT, UR4, 0x1, UPT ;  /* 0x000000010400788c */ /* 0x001fd2000bf06270 */
[----:B-1----:R-:W-:Y:S05]  /*00a0*/  BRA.U !UP0, `(.L_x_2) ;  /* 0x0000000d08347547 */ /* 0x002fea000b800000 */
[----:B------:R-:W-:Y:S01]  /*00b0*/  UISETP.GE.U32.AND UP1, UPT, UR4, 0x8, UPT ;  /* 0x000000080400788c */ /* 0x000fe2000bf26070 */
[----:B------:R-:W-:Y:S01]  /*00c0*/  MOV R23, RZ ;  /* 0x000000ff00177202 */ /* 0x000fe20000000f00 */
[----:B------:R-:W-:Y:S01]  /*00d0*/  ULOP3.LUT UR12, UR4, 0x7, URZ, 0xc0, !UPT ;  /* 0x00000007040c7892 */ /* 0x000fe2000f8ec0ff */
[----:B------:R-:W-:-:S03]  /*00e0*/  MOV R5, RZ ;  /* 0x000000ff00057202 */ /* 0x000fc60000000f00 */
[----:B------:R-:W-:-:S03]  /*00f0*/  UISETP.NE.AND UP0, UPT, UR12, URZ, UPT ;  /* 0x000000ff0c00728c */ /* 0x000fc6000bf05270 */
[----:B------:R-:W-:Y:S08]  /*0100*/  BRA.U !UP1, `(.L_x_3) ;  /* 0x00000005099c7547 */ /* 0x000ff0000b800000 */
[----:B------:R-:W0:Y:S01]  /*0110*/  LDCU.64 UR8, c[0x0][0x388] ;  /* 0x00007100ff0877ac */ /* 0x000e220008000a00 */
[CC--:B------:R-:W-:Y:S01]  /*0120*/  ISETP.GE.U32.AND P0, PT, R0.reuse, R19.reuse, PT ;  /* 0x000000130000720c */ /* 0x0c0fe20003f06070 */
[C-C-:B------:R-:W-:Y:S01]  /*0130*/  IMAD R3, R19.reuse, 0x7, R0.reuse ;  /* 0x0000000713037824 */ /* 0x140fe200078e0200 */
[CC--:B------:R-:W-:Y:S01]  /*0140*/  LEA R7, R19.reuse, R0.reuse, 0x2 ;  /* 0x0000000013077211 */ /* 0x0c0fe200078e10ff */
[----:B------:R-:W1:Y:S01]  /*0150*/  LDCU.64 UR10, c[0x0][0x390] ;  /* 0x00007200ff0a77ac */ /* 0x000e620008000a00 */
[C-C-:B------:R-:W-:Y:S01]  /*0160*/  IMAD R4, R19.reuse, 0x6, R0.reuse ;  /* 0x0000000613047824 */ /* 0x140fe200078e0200 */
[C---:B------:R-:W-:Y:S01]  /*0170*/  LEA R9, R19.reuse, R0, 0x1 ;  /* 0x0000000013097211 */ /* 0x040fe200078e08ff */
[C-C-:B------:R-:W-:Y:S01]  /*0180*/  IMAD R6, R19.reuse, 0x5, R0.reuse ;  /* 0x0000000513067824 */ /* 0x140fe200078e0200 */
[----:B------:R-:W-:Y:S01]  /*0190*/  ULOP3.LUT UR4, UR4, 0x7ffffff8, URZ, 0xc0, !UPT ;  /* 0x7ffffff804047892 */ /* 0x000fe2000f8ec0ff */
[----:B------:R-:W-:Y:S01]  /*01a0*/  IMAD R8, R19, 0x3, R0 ;  /* 0x0000000313087824 */ /* 0x000fe200078e0200 */
[----:B------:R-:W-:-:S02]  /*01b0*/  IADD3 R21, PT, PT, R0, R19, RZ ;  /* 0x0000001300157210 */ /* 0x000fc40007ffe0ff */
[----:B------:R-:W-:Y:S02]  /*01c0*/  MOV R23, RZ ;  /* 0x000000ff00177202 */ /* 0x000fe40000000f00 */
[----:B------:R-:W-:Y:S02]  /*01d0*/  MOV R20, R0 ;  /* 0x0000000000147202 */ /* 0x000fe40000000f00 */
[----:B------:R-:W-:Y:S01]  /*01e0*/  MOV R5, UR4 ;  /* 0x0000000400057c02 */ /* 0x000fe20008000f00 */
[----:B0-----:R-:W-:Y:S02]  /*01f0*/  UIADD3 UR7, UP1, UPT, UR8, 0x10, URZ ;  /* 0x0000001008077890 */ /* 0x001fe4000ff3e0ff */
[----:B-1----:R-:W-:Y:S02]  /*0200*/  UIADD3 UR5, UP2, UPT, UR10, 0x10, URZ ;  /* 0x000000100a057890 */ /* 0x002fe4000ff5e0ff */
[----:B------:R-:W-:Y:S02]  /*0210*/  UIADD3.X UR8, UPT, UPT, URZ, UR9, URZ, UP1, !UPT ;  /* 0x00000009ff087290 */ /* 0x000fe40008ffe4ff */
[----:B------:R-:W-:Y:S01]  /*0220*/  MOV R10, UR7 ;  /* 0x00000007000a7c02 */ /* 0x000fe20008000f00 */
[----:B------:R-:W-:Y:S01]  /*0230*/  UIADD3.X UR6, UPT, UPT, URZ, UR11, URZ, UP2, !UPT ;  /* 0x0000000bff067290 */ /* 0x000fe200097fe4ff */
[----:B------:R-:W-:Y:S01]  /*0240*/  MOV R12, UR5 ;  /* 0x00000005000c7c02 */ /* 0x000fe20008000f00 */
[----:B------:R-:W-:Y:S01]  /*0250*/  UIADD3 UR9, UPT, UPT, -UR4, URZ, URZ ;  /* 0x000000ff04097290 */ /* 0x000fe2000fffe1ff */
[----:B------:R-:W-:-:S03]  /*0260*/  MOV R11, UR8 ;  /* 0x00000008000b7c02 */ /* 0x000fc60008000f00 */
[----:B------:R-:W-:-:S08]  /*0270*/  MOV R13, UR6 ;  /* 0x00000006000d7c02 */ /* 0x000fd00008000f00 */
.L_x_4:
[----:B------:R-:W2:Y:S01]  /*0280*/  LDG.E R22, desc[UR14][R10.64+-0x10] ;  /* 0xfffff00e0a167981 */ /* 0x000ea2000c1e1900 */
[----:B------:R-:W0:Y:S03]  /*0290*/  @!P0 LDC.64 R14, c[0x0][0x380] ;  /* 0x0000e000ff0e8b82 */ /* 0x000e260000000a00 */
[----:B------:R-:W2:Y:S04]  /*02a0*/  LDG.E R25, desc[UR14][R12.64+-0x10] ;  /* 0xfffff00e0c197981 */ /* 0x000ea8000c1e1900 */
[----:B------:R-:W3:Y:S01]  /*02b0*/  LDG.E R2, desc[UR14][R10.64+-0xc] ;  /* 0xfffff40e0a027981 */ /* 0x000ee2000c1e1900 */
[----:B------:R-:W1:Y:S03]  /*02c0*/  @!P0 LDC.64 R18, c[0x0][0x380] ;  /* 0x0000e000ff128b82 */ /* 0x000e660000000a00 */
[----:B------:R-:W3:Y:S05]  /*02d0*/  LDG.E R27, desc[UR14][R12.64+-0xc] ;  /* 0xfffff40e0c1b7981 */ /* 0x000eea000c1e1900 */
[----:B------:R-:W4:Y:S01]  /*02e0*/  @!P0 LDC.64 R16, c[0x0][0x380] ;  /* 0x0000e000ff108b82 */ /* 0x000f220000000a00 */
[----:B0-----:R-:W-:-:S07]  /*02f0*/  @!P0 IMAD.WIDE R28, R20, 0x4, R14 ;  /* 0x00000004141c8825 */ /* 0x001fce00078e020e */
[----:B------:R-:W0:Y:S01]  /*0300*/  @!P0 LDC.64 R14, c[0x0][0x380] ;  /* 0x0000e000ff0e8b82 */ /* 0x000e220000000a00 */
[----:B------:R-:W5:Y:S01]  /*0310*/  @!P0 LDG.E R24, desc[UR14][R28.64] ;  /* 0x0000000e1c188981 */ /* 0x000f62000c1e1900 */
[----:B-1----:R-:W-:-:S06]  /*0320*/  @!P0 IMAD.WIDE R18, R21, 0x4, R18 ;  /* 0x0000000415128825 */ /* 0x002fcc00078e0212 */
[----:B------:R-:W5:Y:S01]  /*0330*/  @!P0 LDG.E R18, desc[UR14][R18.64] ;  /* 0x0000000e12128981 */ /* 0x000f62000c1e1900 */
[----:B----4-:R-:W-:-:S03]  /*0340*/  @!P0 IMAD.WIDE R16, R9, 0x4, R16 ;  /* 0x0000000409108825 */ /* 0x010fc600078e0210 */
[----:B------:R-:W4:Y:S04]  /*0350*/  LDG.E R28, desc[UR14][R10.64+-0x4] ;  /* 0xfffffc0e0a1c7981 */ /* 0x000f28000c1e1900 */
[----:B------:R1:W4:Y:S01]  /*0360*/  @!P0 LDG.E R16, desc[UR14][R16.64] ;  /* 0x0000000e10108981 */ /* 0x000322000c1e1900 */
[----:B0-----:R-:W-:-:S03]  /*0370*/  @!P0 IMAD.WIDE R14, R8, 0x4, R14 ;  /* 0x00000004080e8825 */ /* 0x001fc600078e020e */
[----:B------:R-:W4:Y:S04]  /*0380*/  LDG.E R29, desc[UR14][R12.64+-0x4] ;  /* 0xfffffc0e0c1d7981 */ /* 0x000f28000c1e1900 */
[----:B------:R0:W4:Y:S04]  /*0390*/  @!P0 LDG.E R26, desc[UR14][R14.64] ;  /* 0x0000000e0e1a8981 */ /* 0x000128000c1e1900 */
[----:B------:R-:W1:Y:S04]  /*03a0*/  LDG.E R14, desc[UR14][R10.64+-0x8] ;  /* 0xfffff80e0a0e7981 */ /* 0x000e68000c1e1900 */
[----:B------:R-:W1:Y:S01]  /*03b0*/  LDG.E R15, desc[UR14][R12.64+-0x8] ;  /* 0xfffff80e0c0f7981 */ /* 0x000e62000c1e1900 */
[----:B--2---:R-:W-:-:S03]  /*03c0*/  FADD R22, R22, -R25 ;  /* 0x8000001916167221 */ /* 0x004fc60000000000 */
[----:B------:R-:W2:Y:S01]  /*03d0*/  LDG.E R25, desc[UR14][R12.64] ;  /* 0x0000000e0c197981 */ /* 0x000ea2000c1e1900 */
[----:B---3--:R-:W-:-:S03]  /*03e0*/  FADD R27, R2, -R27 ;  /* 0x8000001b021b7221 */ /* 0x008fc60000000000 */
[----:B------:R-:W2:Y:S01]  /*03f0*/  LDG.E R2, desc[UR14][R10.64] ;  /* 0x0000000e0a027981 */ /* 0x000ea2000c1e1900 */
[----:B-----5:R-:W-:-:S04]  /*0400*/  @!P0 FMUL R22, R22, R24 ;  /* 0x0000001816168220 */ /* 0x020fc80000400000 */
[----:B------:R-:W-:Y:S02]  /*0410*/  FADD R24, R22, R23 ;  /* 0x0000001716187221 */ /* 0x000fe40000000000 */
[----:B------:R-:W3:Y:S01]  /*0420*/  @!P0 LDC.64 R22, c[0x0][0x380] ;  /* 0x0000e000ff168b82 */ /* 0x000ee20000000a00 */
[----:B------:R-:W-:-:S07]  /*0430*/  @!P0 FMUL R27, R27, R18 ;  /* 0x000000121b1b8220 */ /* 0x000fce0000400000 */
[----:B------:R-:W5:Y:S01]  /*0440*/  @!P0 LDC.64 R18, c[0x0][0x380] ;  /* 0x0000e000ff128b82 */ /* 0x000f620000000a00 */
[----:B------:R-:W-:Y:S02]  /*0450*/  FADD R24, R24, R27 ;  /* 0x0000001b18187221 */ /* 0x000fe40000000000 */
[----:B------:R-:W2:Y:S01]  /*0460*/  LDG.E R27, desc[UR14][R12.64+0x4] ;  /* 0x0000040e0c1b7981 */ /* 0x000ea2000c1e1900 */
[----:B-1----:R-:W-:-:S04]  /*0470*/  FADD R17, R14, -R15 ;  /* 0x8000000f0e117221 */ /* 0x002fc80000000000 */
[----:B0-----:R-:W0:Y:S01]  /*0480*/  @!P0 LDC.64 R14, c[0x0][0x380] ;  /* 0x0000e000ff0e8b82 */ /* 0x001e220000000a00 */
[----:B----4-:R-:W-:-:S04]  /*0490*/  @!P0 FMUL R17, R17, R16 ;  /* 0x0000001011118220 */ /* 0x010fc80000400000 */
[----:B------:R-:W-:-:S03]  /*04a0*/  FADD R24, R24, R17 ;  /* 0x0000001118187221 */ /* 0x000fc60000000000 */
[----:B------:R-:W1:Y:S01]  /*04b0*/  @!P0 LDC.64 R16, c[0x0][0x380] ;  /* 0x0000e000ff108b82 */ /* 0x000e620000000a00 */
[----:B------:R-:W-:Y:S01]  /*04c0*/  FADD R29, R28, -R29 ;  /* 0x8000001d1c1d7221 */ /* 0x000fe20000000000 */
[----:B---3--:R-:W-:Y:S01]  /*04d0*/  @!P0 IMAD.WIDE R22, R7, 0x4, R22 ;  /* 0x0000000407168825 */ /* 0x008fe200078e0216 */
[----:B------:R-:W3:Y:S03]  /*04e0*/  LDG.E R28, desc[UR14][R10.64+0x8] ;  /* 0x0000080e0a1c7981 */ /* 0x000ee6000c1e1900 */
[----:B------:R-:W-:Y:S01]  /*04f0*/  @!P0 FMUL R29, R29, R26 ;  /* 0x0000001a1d1d8220 */ /* 0x000fe20000400000 */
[----:B-----5:R-:W-:Y:S01]  /*0500*/  @!P0 IMAD.WIDE R18, R6, 0x4, R18 ;  /* 0x0000000406128825 */ /* 0x020fe200078e0212 */
[----:B------:R-:W4:Y:S04]  /*0510*/  LDG.E R26, desc[UR14][R10.64+0x4] ;  /* 0x0000040e0a1a7981 */ /* 0x000f28000c1e1900 */
[----:B------:R-:W5:Y:S01]  /*0520*/  @!P0 LDG.E R22, desc[UR14][R22.64] ;  /* 0x0000000e16168981 */ /* 0x000f62000c1e1900 */
[----:B------:R-:W-:-:S03]  /*0530*/  FADD R24, R24, R29 ;  /* 0x0000001d18187221 */ /* 0x000fc60000000000 */
[----:B------:R1:W3:Y:S01]  /*0540*/  @!P0 LDG.E R18, desc[UR14][R18.64] ;  /* 0x0000000e12128981 */ /* 0x0002e2000c1e1900 */
[----:B0-----:R-:W-:-:S03]  /*0550*/  @!P0 IMAD.WIDE R14, R4, 0x4, R14 ;  /* 0x00000004040e8825 */ /* 0x001fc600078e020e */
[----:B------:R-:W3:Y:S04]  /*0560*/  LDG.E R29, desc[UR14][R12.64+0x8] ;  /* 0x0000080e0c1d7981 */ /* 0x000ee8000c1e1900 */
[----:B------:R-:W3:Y:S01]  /*0570*/  @!P0 LDG.E R14, desc[UR14][R14.64] ;  /* 0x0000000e0e0e8981 */ /* 0x000ee2000c1e1900 */
[----:B-1----:R-:W-:Y:S01]  /*0580*/  @!P0 IMAD.WIDE R16, R3, 0x4, R16 ;  /* 0x0000000403108825 */ /* 0x002fe200078e0210 */
[----:B------:R-:W0:Y:S02]  /*0590*/  LDC R19, c[0x0][0x3a4] ;  /* 0x0000e900ff137b82 */ /* 0x000e240000000800 */
[----:B------:R1:W3:Y:S04]  /*05a0*/  LDG.E R23, desc[UR14][R12.64+0xc] ;  /* 0x00000c0e0c177981 */ /* 0x0002e8000c1e1900 */
[----:B------:R-:W3:Y:S01]  /*05b0*/  @!P0 LDG.E R16, desc[UR14][R16.64] ;  /* 0x0000000e10108981 */ /* 0x000ee2000c1e1900 */
[----:B--2---:R-:W-:-:S03]  /*05c0*/  FADD R25, R2, -R25 ;  /* 0x8000001902197221 */ /* 0x004fc60000000000 */
[----:B------:R2:W3:Y:S01]  /*05d0*/  LDG.E R2, desc[UR14][R10.64+0xc] ;  /* 0x00000c0e0a027981 */ /* 0x0004e2000c1e1900 */
[----:B------:R-:W-:-:S04]  /*05e0*/  UIADD3 UR9, UPT, UPT, UR9, 0x8, URZ ;  /* 0x0000000809097890 */ /* 0x000fc8000fffe0ff */
[----:B------:R-:W-:Y:S01]  /*05f0*/  UISETP.NE.AND UP1, UPT, UR9, URZ, UPT ;  /* 0x000000ff0900728c */ /* 0x000fe2000bf25270 */
[----:B-1----:R-:W-:Y:S02]  /*0600*/  IADD3 R12, P2, PT, R12, 0x20, RZ ;  /* 0x000000200c0c7810 */ /* 0x002fe40007f5e0ff */
[----:B--2---:R-:W-:-:S03]  /*0610*/  IADD3 R10, P1, PT, R10, 0x20, RZ ;  /* 0x000000200a0a7810 */ /* 0x004fc60007f3e0ff */
[----:B------:R-:W-:Y:S01]  /*0620*/  IMAD.X R13, RZ, RZ, R13, P2 ;  /* 0x000000ffff0d7224 */ /* 0x000fe200010e060d */
[C---:B0-----:R-:W-:Y:S02]  /*0630*/  LEA R3, R19.reuse, R3, 0x3 ;  /* 0x0000000313037211 */ /* 0x041fe400078e18ff */
[----:B------:R-:W-:Y:S02]  /*0640*/  IADD3.X R11, PT, PT, RZ, R11, RZ, P1, !PT ;  /* 0x0000000bff0b7210 */ /* 0x000fe40000ffe4ff */
[C---:B------:R-:W-:Y:S02]  /*0650*/  LEA R4, R19.reuse, R4, 0x3 ;  /* 0x0000000413047211 */ /* 0x040fe400078e18ff */
[C---:B------:R-:W-:Y:S02]  /*0660*/  LEA R6, R19.reuse, R6, 0x3 ;  /* 0x0000000613067211 */ /* 0x040fe400078e18ff */
[C---:B------:R-:W-:Y:S02]  /*0670*/  LEA R7, R19.reuse, R7, 0x3 ;  /* 0x0000000713077211 */ /* 0x040fe400078e18ff */
[----:B------:R-:W-:-:S02]  /*0680*/  LEA R8, R19, R8, 0x3 ;  /* 0x0000000813087211 */ /* 0x000fc400078e18ff */
[C---:B------:R-:W-:Y:S02]  /*0690*/  LEA R9, R19.reuse, R9, 0x3 ;  /* 0x0000000913097211 */ /* 0x040fe400078e18ff */
[C---:B------:R-:W-:Y:S02]  /*06a0*/  LEA R21, R19.reuse, R21, 0x3 ;  /* 0x0000001513157211 */ /* 0x040fe400078e18ff */
[----:B------:R-:W-:Y:S01]  /*06b0*/  LEA R20, R19, R20, 0x3 ;  /* 0x0000001413147211 */ /* 0x000fe200078e18ff */
[----:B----4-:R-:W-:Y:S01]  /*06c0*/  FADD R27, R26, -R27 ;  /* 0x8000001b1a1b7221 */ /* 0x010fe20000000000 */
[----:B-----5:R-:W-:-:S04]  /*06d0*/  @!P0 FMUL R25, R25, R22 ;  /* 0x0000001619198220 */ /* 0x020fc80000400000 */
[----:B------:R-:W-:Y:S01]  /*06e0*/  FADD R24, R24, R25 ;  /* 0x0000001918187221 */ /* 0x000fe20000000000 */
[----:B---3--:R-:W-:Y:S01]  /*06f0*/  @!P0 FMUL R27, R27, R18 ;  /* 0x000000121b1b8220 */ /* 0x008fe20000400000 */
[----:B------:R-:W-:-:S03]  /*0700*/  FADD R29, R28, -R29 ;  /* 0x8000001d1c1d7221 */ /* 0x000fc60000000000 */
[----:B------:R-:W-:Y:S01]  /*0710*/  FADD R24, R24, R27 ;  /* 0x0000001b18187221 */ /* 0x000fe20000000000 */
[----:B------:R-:W-:-:S04]  /*0720*/  @!P0 FMUL R29, R29, R14 ;  /* 0x0000000e1d1d8220 */ /* 0x000fc80000400000 */
[----:B------:R-:W-:Y:S01]  /*0730*/  FADD R24, R24, R29 ;  /* 0x0000001d18187221 */ /* 0x000fe20000000000 */
[----:B------:R-:W-:-:S04]  /*0740*/  FADD R23, R2, -R23 ;  /* 0x8000001702177221 */ /* 0x000fc80000000000 */
[----:B------:R-:W-:-:S04]  /*0750*/  @!P0 FMUL R23, R23, R16 ;  /* 0x0000001017178220 */ /* 0x000fc80000400000 */
[----:B------:R-:W-:Y:S01]  /*0760*/  FADD R23, R24, R23 ;  /* 0x0000001718177221 */ /* 0x000fe20000000000 */
[----:B------:R-:W-:Y:S06]  /*0770*/  BRA.U UP1, `(.L_x_4) ;  /* 0xfffffff901c07547 */ /* 0x000fec000b83ffff */
.L_x_3:
[----:B------:R-:W-:Y:S05]  /*0780*/  BRA.U !UP0, `(.L_x_2) ;  /* 0x00000005087c7547 */ /* 0x000fea000b800000 */
[----:B------:R-:W0:Y:S01]  /*0790*/  LDCU UR4, c[0x0][0x3a0] ;  /* 0x00007400ff0477ac */ /* 0x000e220008000800 */
[----:B------:R-:W-:Y:S02]  /*07a0*/  UISETP.GE.U32.AND UP0, UPT, UR12, 0x4, UPT ;  /* 0x000000040c00788c */ /* 0x000fe4000bf06070 */
[----:B0-----:R-:W-:-:S04]  /*07b0*/  ULOP3.LUT UR5, UR4, 0x3, URZ, 0xc0, !UPT ;  /* 0x0000000304057892 */ /* 0x001fc8000f8ec0ff */
[----:B------:R-:W-:-:S03]  /*07c0*/  UISETP.NE.AND UP1, UPT, UR5, URZ, UPT ;  /* 0x000000ff0500728c */ /* 0x000fc6000bf25270 */
[----:B------:R-:W-:Y:S08]  /*07d0*/  BRA.U !UP0, `(.L_x_5) ;  /* 0x0000000108b47547 */ /* 0x000ff0000b800000 */
[-C--:B------:R-:W-:Y:S01]  /*07e0*/  ISETP.GE.U32.AND P0, PT, R0, R19.reuse, PT ;  /* 0x000000130000720c */ /* 0x080fe20003f06070 */
[----:B------:R-:W0:Y:S08]  /*07f0*/  LDC.64 R8, c[0x0][0x388] ;  /* 0x0000e200ff087b82 */ /* 0x000e300000000a00 */
[----:B------:R-:W1:Y:S04]  /*0800*/  LDC.64 R2, c[0x0][0x390] ;  /* 0x0000e400ff027b82 */ /* 0x000e680000000a00 */
[----:B------:R-:W-:-:S02]  /*0810*/  @!P0 IMAD R17, R5, R19, R19 ;  /* 0x0000001305118224 */ /* 0x000fc400078e0213 */
[C---:B------:R-:W-:Y:S02]  /*0820*/  @!P0 IMAD R15, R5.reuse, R19, R0 ;  /* 0x00000013050f8224 */ /* 0x040fe400078e0200 */
[----:B------:R-:W2:Y:S01]  /*0830*/  @!P0 LDC.64 R20, c[0x0][0x380] ;  /* 0x0000e000ff148b82 */ /* 0x000ea20000000a00 */
[----:B------:R-:W-:Y:S02]  /*0840*/  @!P0 IADD3 R16, PT, PT, R5, 0x2, RZ ;  /* 0x0000000205108810 */ /* 0x000fe40007ffe0ff */
[----:B------:R-:W-:-:S05]  /*0850*/  @!P0 IADD3 R17, PT, PT, R17, R0, RZ ;  /* 0x0000000011118210 */ /* 0x000fca0007ffe0ff */
[----:B------:R-:W3:Y:S01]  /*0860*/  @!P0 LDC.64 R12, c[0x0][0x380] ;  /* 0x0000e000ff0c8b82 */ /* 0x000ee20000000a00 */
[----:B0-----:R-:W-:-:S07]  /*0870*/  IMAD.WIDE.U32 R8, R5, 0x4, R8 ;  /* 0x0000000405087825 */ /* 0x001fce00078e0008 */
[----:B------:R-:W0:Y:S01]  /*0880*/  @!P0 LDC.64 R10, c[0x0][0x380] ;  /* 0x0000e000ff0a8b82 */ /* 0x000e220000000a00 */
[----:B-1----:R-:W-:Y:S01]  /*0890*/  IMAD.WIDE.U32 R2, R5, 0x4, R2 ;  /* 0x0000000405027825 */ /* 0x002fe200078e0002 */
[----:B------:R-:W4:Y:S06]  /*08a0*/  LDG.E R14, desc[UR14][R8.64] ;  /* 0x0000000e080e7981 */ /* 0x000f2c000c1e1900 */
[----:B------:R-:W1:Y:S01]  /*08b0*/  @!P0 LDC.64 R6, c[0x0][0x380] ;  /* 0x0000e000ff068b82 */ /* 0x000e620000000a00 */
[----:B--2---:R-:W-:Y:S02]  /*08c0*/  @!P0 IMAD.WIDE R20, R15, 0x4, R20 ;  /* 0x000000040f148825 */ /* 0x004fe400078e0214 */
[----:B------:R-:W4:Y:S02]  /*08d0*/  LDG.E R15, desc[UR14][R2.64] ;  /* 0x0000000e020f7981 */ /* 0x000f24000c1e1900 */
[----:B------:R-:W-:-:S02]  /*08e0*/  @!P0 IMAD R25, R16, R19, R0 ;  /* 0x0000001310198224 */ /* 0x000fc400078e0200 */
[----:B------:R-:W-:Y:S01]  /*08f0*/  @!P0 VIADD R18, R5, 0x3 ;  /* 0x0000000305128836 */ /* 0x000fe20000000000 */
[----:B------:R-:W2:Y:S01]  /*0900*/  @!P0 LDG.E R4, desc[UR14][R20.64] ;  /* 0x0000000e14048981 */ /* 0x000ea2000c1e1900 */
[----:B---3--:R-:W-:-:S03]  /*0910*/  @!P0 IMAD.WIDE R12, R17, 0x4, R12 ;  /* 0x00000004110c8825 */ /* 0x008fc600078e020c */
[----:B------:R-:W3:Y:S04]  /*0920*/  LDG.E R16, desc[UR14][R8.64+0x4] ;  /* 0x0000040e08107981 */ /* 0x000ee8000c1e1900 */
[----:B------:R-:W3:Y:S01]  /*0930*/  LDG.E R17, desc[UR14][R2.64+0x4] ;  /* 0x0000040e02117981 */ /* 0x000ee2000c1e1900 */
[----:B0-----:R-:W-:-:S03]  /*0940*/  @!P0 IMAD.WIDE R10, R25, 0x4, R10 ;  /* 0x00000004190a8825 */ /* 0x001fc600078e020a */
[----:B------:R-:W5:Y:S01]  /*0950*/  @!P0 LDG.E R12, desc[UR14][R12.64] ;  /* 0x0000000e0c0c8981 */ /* 0x000f62000c1e1900 */
[----:B------:R-:W-:-:S03]  /*0960*/  @!P0 IMAD R25, R18, R19, R0 ;  /* 0x0000001312198224 */ /* 0x000fc600078e0200 */
[----:B------:R-:W5:Y:S01]  /*0970*/  LDG.E R18, desc[UR14][R8.64+0x8] ;  /* 0x0000080e08127981 */ /* 0x000f62000c1e1900 */
[----:B-1----:R-:W-:-:S03]  /*0980*/  @!P0 IMAD.WIDE R6, R25, 0x4, R6 ;  /* 0x0000000419068825 */ /* 0x002fc600078e0206 */
[----:B------:R-:W5:Y:S04]  /*0990*/  LDG.E R21, desc[UR14][R2.64+0x8] ;  /* 0x0000080e02157981 */ /* 0x000f68000c1e1900 */
[----:B------:R-:W5:Y:S04]  /*09a0*/  LDG.E R20, desc[UR14][R8.64+0xc] ;  /* 0x00000c0e08147981 */ /* 0x000f68000c1e1900 */
[----:B------:R-:W5:Y:S04]  /*09b0*/  LDG.E R25, desc[UR14][R2.64+0xc] ;  /* 0x00000c0e02197981 */ /* 0x000f68000c1e1900 */
[----:B------:R-:W5:Y:S04]  /*09c0*/  @!P0 LDG.E R11, desc[UR14][R10.64] ;  /* 0x0000000e0a0b8981 */ /* 0x000f68000c1e1900 */
[----:B------:R-:W5:Y:S01]  /*09d0*/  @!P0 LDG.E R7, desc[UR14][R6.64] ;  /* 0x0000000e06078981 */ /* 0x000f62000c1e1900 */
[----:B------:R-:W-:Y:S01]  /*09e0*/  IADD3 R5, PT, PT, R5, 0x4, RZ ;  /* 0x0000000405057810 */ /* 0x000fe20007ffe0ff */
[----:B----4-:R-:W-:-:S04]  /*09f0*/  FADD R14, R14, -R15 ;  /* 0x8000000f0e0e7221 */ /* 0x010fc80000000000 */
[----:B--2---:R-:W-:-:S04]  /*0a00*/  @!P0 FMUL R14, R14, R4 ;  /* 0x000000040e0e8220 */ /* 0x004fc80000400000 */
[----:B------:R-:W-:Y:S01]  /*0a10*/  FADD R14, R23, R14 ;  /* 0x0000000e170e7221 */ /* 0x000fe20000000000 */
[----:B---3--:R-:W-:-:S04]  /*0a20*/  FADD R17, R16, -R17 ;  /* 0x8000001110117221 */ /* 0x008fc80000000000 */
[----:B-----5:R-:W-:-:S04]  /*0a30*/  @!P0 FMUL R17, R17, R12 ;  /* 0x0000000c11118220 */ /* 0x020fc80000400000 */
[----:B------:R-:W-:Y:S01]  /*0a40*/  FADD R17, R14, R17 ;  /* 0x000000110e117221 */ /* 0x000fe20000000000 */
[----:B------:R-:W-:Y:S01]  /*0a50*/  FADD R18, R18, -R21 ;  /* 0x8000001512127221 */ /* 0x000fe20000000000 */
[----:B------:R-:W-:-:S03]  /*0a60*/  FADD R20, R20, -R25 ;  /* 0x8000001914147221 */ /* 0x000fc60000000000 */
[----:B------:R-:W-:Y:S01]  /*0a70*/  @!P0 FMUL R18, R18, R11 ;  /* 0x0000000b12128220 */ /* 0x000fe20000400000 */
[----:B------:R-:W-:-:S03]  /*0a80*/  @!P0 FMUL R20, R20, R7 ;  /* 0x0000000714148220 */ /* 0x000fc60000400000 */
[----:B------:R-:W-:-:S04]  /*0a90*/  FADD R17, R17, R18 ;  /* 0x0000001211117221 */ /* 0x000fc80000000000 */
[----:B------:R-:W-:-:S07]  /*0aa0*/  FADD R23, R17, R20 ;  /* 0x0000001411177221 */ /* 0x000fce0000000000 */
.L_x_5:
[----:B------:R-:W-:Y:S05]  /*0ab0*/  BRA.U !UP1, `(.L_x_2) ;  /* 0x0000000109b07547 */ /* 0x000fea000b800000 */
[----:B------:R-:W-:Y:S02]  /*0ac0*/  UISETP.NE.AND UP0, UPT, UR5, 0x1, UPT ;  /* 0x000000010500788c */ /* 0x000fe4000bf05270 */
[----:B------:R-:W-:-:S04]  /*0ad0*/  ULOP3.LUT UR4, UR4, 0x1, URZ, 0xc0, !UPT ;  /* 0x0000000104047892 */ /* 0x000fc8000f8ec0ff */
[----:B------:R-:W-:-:S03]  /*0ae0*/  UISETP.NE.U32.AND UP1, UPT, UR4, 0x1, UPT ;  /* 0x000000010400788c */ /* 0x000fc6000bf25070 */
[----:B------:R-:W-:Y:S08]  /*0af0*/  BRA.U !UP0, `(.L_x_6) ;  /* 0x0000000108647547 */ /* 0x000ff0000b800000 */
[-C--:B------:R-:W-:Y:S01]  /*0b00*/  ISETP.GE.U32.AND P0, PT, R0, R19.reuse, PT ;  /* 0x000000130000720c */ /* 0x080fe20003f06070 */
[----:B------:R-:W0:Y:S08]  /*0b10*/  LDC.64 R6, c[0x0][0x388] ;  /* 0x0000e200ff067b82 */ /* 0x000e300000000a00 */
[----:B------:R-:W1:Y:S04]  /*0b20*/  LDC.64 R2, c[0x0][0x390] ;  /* 0x0000e400ff027b82 */ /* 0x000e680000000a00 */
[----:B------:R-:W-:-:S02]  /*0b30*/  @!P0 IMAD R15, R5, R19, R19 ;  /* 0x00000013050f8224 */ /* 0x000fc400078e0213 */
[----:B------:R-:W-:Y:S02]  /*0b40*/  @!P0 IMAD R13, R5, R19, R0 ;  /* 0x00000013050d8224 */ /* 0x000fe400078e0200 */
[----:B------:R-:W2:Y:S01]  /*0b50*/  @!P0 LDC.64 R10, c[0x0][0x380] ;  /* 0x0000e000ff0a8b82 */ /* 0x000ea20000000a00 */
[----:B------:R-:W-:-:S07]  /*0b60*/  @!P0 IADD3 R15, PT, PT, R15, R0, RZ ;  /* 0x000000000f0f8210 */ /* 0x000fce0007ffe0ff */
[----:B------:R-:W3:Y:S01]  /*0b70*/  @!P0 LDC.64 R8, c[0x0][0x380] ;  /* 0x0000e000ff088b82 */ /* 0x000ee20000000a00 */
[----:B0-----:R-:W-:-:S05]  /*0b80*/  IMAD.WIDE.U32 R6, R5, 0x4, R6 ;  /* 0x0000000405067825 */ /* 0x001fca00078e0006 */
[----:B------:R-:W4:Y:S01]  /*0b90*/  LDG.E R4, desc[UR14][R6.64] ;  /* 0x0000000e06047981 */ /* 0x000f22000c1e1900 */
[----:B-1----:R-:W-:-:S03]  /*0ba0*/  IMAD.WIDE.U32 R2, R5, 0x4, R2 ;  /* 0x0000000405027825 */ /* 0x002fc600078e0002 */
[----:B------:R-:W5:Y:S01]  /*0bb0*/  LDG.E R12, desc[UR14][R6.64+0x4] ;  /* 0x0000040e060c7981 */ /* 0x000f62000c1e1900 */
[----:B--2---:R-:W-:-:S03]  /*0bc0*/  @!P0 IMAD.WIDE R10, R13, 0x4, R10 ;  /* 0x000000040d0a8825 */ /* 0x004fc600078e020a */
[----:B------:R-:W4:Y:S04]  /*0bd0*/  LDG.E R13, desc[UR14][R2.64] ;  /* 0x0000000e020d7981 */ /* 0x000f28000c1e1900 */
[----:B------:R-:W2:Y:S01]  /*0be0*/  @!P0 LDG.E R11, desc[UR14][R10.64] ;  /* 0x0000000e0a0b8981 */ /* 0x000ea2000c1e1900 */
[----:B---3--:R-:W-:-:S03]  /*0bf0*/  @!P0 IMAD.WIDE R8, R15, 0x4, R8 ;  /* 0x000000040f088825 */ /* 0x008fc600078e0208 */
[----:B------:R-:W5:Y:S04]  /*0c00*/  LDG.E R15, desc[UR14][R2.64+0x4] ;  /* 0x0000040e020f7981 */ /* 0x000f68000c1e1900 */
[----:B------:R-:W3:Y:S01]  /*0c10*/  @!P0 LDG.E R9, desc[UR14][R8.64] ;  /* 0x0000000e08098981 */ /* 0x000ee2000c1e1900 */
[----:B------:R-:W-:Y:S01]  /*0c20*/  IADD3 R5, PT, PT, R5, 0x2, RZ ;  /* 0x0000000205057810 */ /* 0x000fe20007ffe0ff */
[----:B----4-:R-:W-:-:S04]  /*0c30*/  FADD R4, R4, -R13 ;  /* 0x8000000d04047221 */ /* 0x010fc80000000000 */
[----:B--2---:R-:W-:Y:S01]  /*0c40*/  @!P0 FMUL R4, R11, R4 ;  /* 0x000000040b048220 */ /* 0x004fe20000400000 */
[----:B-----5:R-:W-:-:S03]  /*0c50*/  FADD R12, R12, -R15 ;  /* 0x8000000f0c0c7221 */ /* 0x020fc60000000000 */
[----:B------:R-:W-:Y:S01]  /*0c60*/  FADD R23, R23, R4 ;  /* 0x0000000417177221 */ /* 0x000fe20000000000 */
[----:B---3--:R-:W-:-:S04]  /*0c70*/  @!P0 FMUL R12, R9, R12 ;  /* 0x0000000c090c8220 */ /* 0x008fc80000400000 */
[----:B------:R-:W-:-:S07]  /*0c80*/  FADD R23, R23, R12 ;  /* 0x0000000c17177221 */ /* 0x000fce0000000000 */
.L_x_6:
[----:B------:R-:W-:Y:S05]  /*0c90*/  BRA.U UP1, `(.L_x_2) ;  /* 0x0000000101387547 */ /* 0x000fea000b800000 */
[-C--:B------:R-:W-:Y:S01]  /*0ca0*/  ISETP.GE.U32.AND P0, PT, R0, R19.reuse, PT ;  /* 0x000000130000720c */ /* 0x080fe20003f06070 */
[----:B------:R-:W0:Y:S08]  /*0cb0*/  LDC.64 R2, c[0x0][0x388] ;  /* 0x0000e200ff027b82 */ /* 0x000e300000000a00 */
[----:B------:R-:W1:Y:S04]  /*0cc0*/  LDC.64 R6, c[0x0][0x390] ;  /* 0x0000e400ff067b82 */ /* 0x000e680000000a00 */
[----:B------:R-:W-:-:S04]  /*0cd0*/  @!P0 IMAD R19, R5, R19, R0 ;  /* 0x0000001305138224 */ /* 0x000fc800078e0200 */
[----:B------:R-:W2:Y:S01]  /*0ce0*/  @!P0 LDC.64 R8, c[0x0][0x380] ;  /* 0x0000e000ff088b82 */ /* 0x000ea20000000a00 */
[----:B0-----:R-:W-:-:S06]  /*0cf0*/  IMAD.WIDE.U32 R2, R5, 0x4, R2 ;  /* 0x0000000405027825 */ /* 0x001fcc00078e0002 */
[----:B------:R-:W3:Y:S01]  /*0d00*/  LDG.E R2, desc[UR14][R2.64] ;  /* 0x0000000e02027981 */ /* 0x000ee2000c1e1900 */
[----:B-1----:R-:W-:-:S06]  /*0d10*/  IMAD.WIDE.U32 R4, R5, 0x4, R6 ;  /* 0x0000000405047825 */ /* 0x002fcc00078e0006 */
[----:B------:R-:W3:Y:S01]  /*0d20*/  LDG.E R5, desc[UR14][R4.64] ;  /* 0x0000000e04057981 */ /* 0x000ee2000c1e1900 */
[----:B--2---:R-:W-:-:S06]  /*0d30*/  @!P0 IMAD.WIDE R6, R19, 0x4, R8 ;  /* 0x0000000413068825 */ /* 0x004fcc00078e0208 */
[----:B------:R-:W2:Y:S01]  /*0d40*/  @!P0 LDG.E R7, desc[UR14][R6.64] ;  /* 0x0000000e06078981 */ /* 0x000ea2000c1e1900 */
[----:B---3--:R-:W-:-:S04]  /*0d50*/  FADD R8, R2, -R5 ;  /* 0x8000000502087221 */ /* 0x008fc80000000000 */
[----:B--2---:R-:W-:-:S04]  /*0d60*/  @!P0 FMUL R8, R8, R7 ;  /* 0x0000000708088220 */ /* 0x004fc80000400000 */
[----:B------:R-:W-:-:S07]  /*0d70*/  FADD R23, R23, R8 ;  /* 0x0000000817177221 */ /* 0x000fce0000000000 */
.L_x_2:
[----:B------:R-:W0:Y:S01]  /*0d80*/  LDCU UR4, c[0x0][0x3a0] ;  /* 0x00007400ff0477ac */ /* 0x000e220008000800 */
[----:B------:R-:W-:Y:S01]  /*0d90*/  BSSY.RECONVERGENT B0, `(.L_x_7) ;  /* 0x000000d000007945 */ /* 0x000fe20003800200 */
[----:B0-----:R-:W-:-:S04]  /*0da0*/  I2FP.F32.S32 R6, UR4 ;  /* 0x0000000400067c45 */ /* 0x001fc80008201400 */
[----:B------:R-:W0:Y:S08]  /*0db0*/  MUFU.RCP R3, R6 ;  /* 0x0000000600037308 */ /* 0x000e300000001000 */
[----:B------:R-:W1:Y:S01]  /*0dc0*/  FCHK P0, R23, R6 ;  /* 0x0000000617007302 */ /* 0x000e620000000000 */
[----:B0-----:R-:W-:-:S04]  /*0dd0*/  FFMA R2, -R6, R3, 1 ;  /* 0x3f80000006027423 */ /* 0x001fc80000000103 */
[----:B------:R-:W-:-:S04]  /*0de0*/  FFMA R2, R3, R2, R3 ;  /* 0x0000000203027223 */ /* 0x000fc80000000003 */
[----:B------:R-:W-:-:S04]  /*0df0*/  FFMA R3, R2, R23, RZ ;  /* 0x0000001702037223 */ /* 0x000fc800000000ff */
[----:B------:R-:W-:-:S04]  /*0e00*/  FFMA R4, -R6, R3, R23 ;  /* 0x0000000306047223 */ /* 0x000fc80000000117 */
[----:B------:R-:W-:Y:S01]  /*0e10*/  FFMA R5, R2, R4, R3 ;  /* 0x0000000402057223 */ /* 0x000fe20000000003 */
[----:B-1----:R-:W-:Y:S06]  /*0e20*/  @!P0 BRA `(.L_x_8) ;  /* 0x00000000000c8947 */ /* 0x002fec0003800000 */
[----:B------:R-:W-:-:S07]  /*0e30*/  MOV R4, 0xe50 ;  /* 0x00000e5000047802 */ /* 0x000fce0000000f00 */
[----:B------:R-:W-:Y:S05]  /*0e40*/  CALL.REL.NOINC `($__internal_0_$__cuda_sm3x_div_rn_noftz_f32_slowpath) ;  /* 0x0000000000187944 */ /* 0x000fea0003c00000 */
[----:B------:R-:W-:-:S07]  /*0e50*/  MOV R5, R2 ;  /* 0x0000000200057202 */ /* 0x000fce0000000f00 */
.L_x_8:
[----:B------:R-:W-:Y:S05]  /*0e60*/  BSYNC.RECONVERGENT B0 ;  /* 0x0000000000007941 */ /* 0x000fea0003800200 */
.L_x_7:
[----:B------:R-:W0:Y:S02]  /*0e70*/  LDC.64 R2, c[0x0][0x398] ;  /* 0x0000e600ff027b82 */ /* 0x000e240000000a00 */
[----:B0-----:R-:W-:-:S05]  /*0e80*/  IMAD.WIDE.U32 R2, R0, 0x4, R2 ;  /* 0x0000000400027825 */ /* 0x001fca00078e0002 */
[----:B------:R-:W-:Y:S01]  /*0e90*/  STG.E desc[UR14][R2.64], R5 ;  /* 0x0000000502007986 */ /* 0x000fe2000c10190e */
[----:B------:R-:W-:Y:S05]  /*0ea0*/  EXIT ;  /* 0x000000000000794d */ /* 0x000fea0003800000 */
        .weak           $__internal_0_$__cuda_sm3x_div_rn_noftz_f32_slowpath
        .type           $__internal_0_$__cuda_sm3x_div_rn_noftz_f32_slowpath,@function
        .size           $__internal_0_$__cuda_sm3x_div_rn_noftz_f32_slowpath,(.L_x_29 - $__internal_0_$__cuda_sm3x_div_rn_noftz_f32_slowpath)
$__internal_0_$__cuda_sm3x_div_rn_noftz_f32_slowpath:
[----:B------:R-:W-:Y:S01]  /*0eb0*/  SHF.R.U32.HI R3, RZ, 0x17, R6 ;  /* 0x00000017ff037819 */ /* 0x000fe20000011606 */
[----:B------:R-:W-:Y:S01]  /*0ec0*/  BSSY.RECONVERGENT B1, `(.L_x_9) ;  /* 0x0000063000017945 */ /* 0x000fe20003800200 */
[----:B------:R-:W-:Y:S02]  /*0ed0*/  SHF.R.U32.HI R2, RZ, 0x17, R23 ;  /* 0x00000017ff027819 */ /* 0x000fe40000011617 */
[----:B------:R-:W-:Y:S02]  /*0ee0*/  LOP3.LUT R3, R3, 0xff, RZ, 0xc0, !PT ;  /* 0x000000ff03037812 */ /* 0x000fe400078ec0ff */
[----:B------:R-:W-:Y:S02]  /*0ef0*/  LOP3.LUT R10, R2, 0xff, RZ, 0xc0, !PT ;  /* 0x000000ff020a7812 */ /* 0x000fe400078ec0ff */
[----:B------:R-:W-:Y:S02]  /*0f00*/  IADD3 R7, PT, PT, R3, -0x1, RZ ;  /* 0xffffffff03077810 */ /* 0x000fe40007ffe0ff */
[----:B------:R-:W-:-:S02]  /*0f10*/  IADD3 R8, PT, PT, R10, -0x1, RZ ;  /* 0xffffffff0a087810 */ /* 0x000fc40007ffe0ff */
[----:B------:R-:W-:-:S04]  /*0f20*/  ISETP.GT.U32.AND P0, PT, R7, 0xfd, PT ;  /* 0x000000fd0700780c */ /* 0x000fc80003f04070 */
[----:B------:R-:W-:-:S13]  /*0f30*/  ISETP.GT.U32.OR P0, PT, R8, 0xfd, P0 ;  /* 0x000000fd0800780c */ /* 0x000fda0000704470 */
[----:B------:R-:W-:Y:S01]  /*0f40*/  @!P0 MOV R5, RZ ;  /* 0x000000ff00058202 */ /* 0x000fe20000000f00 */
[----:B------:R-:W-:Y:S06]  /*0f50*/  @!P0 BRA `(.L_x_10) ;  /* 0x0000000000608947 */ /* 0x000fec0003800000 */
[----:B------:R-:W-:Y:S02]  /*0f60*/  FSETP.GTU.FTZ.AND P0, PT, |R23|, +INF , PT ;  /* 0x7f8000001700780b */ /* 0x000fe40003f1c200 */
[----:B------:R-:W-:Y:S02]  /*0f70*/  FSETP.GTU.FTZ.AND P1, PT, |R6|, +INF , PT ;  /* 0x7f8000000600780b */ /* 0x000fe40003f3c200 */
[----:B------:R-:W-:Y:S02]  /*0f80*/  MOV R2, R6 ;  /* 0x0000000600027202 */ /* 0x000fe40000000f00 */
[----:B------:R-:W-:-:S13]  /*0f90*/  PLOP3.LUT P0, PT, P0, P1, PT, 0xf8, 0x8f ;  /* 0x00000000008f781c */ /* 0x000fda0000703f70 */
[----:B------:R-:W-:Y:S05]  /*0fa0*/  @P0 BRA `(.L_x_11) ;  /* 0x00000004004c0947 */ /* 0x000fea0003800000 */
[----:B------:R-:W-:-:S13]  /*0fb0*/  LOP3.LUT P0, RZ, R6, 0x7fffffff, R23, 0xc8, !PT ;  /* 0x7fffffff06ff7812 */ /* 0x000fda000780c817 */
[----:B------:R-:W-:Y:S05]  /*0fc0*/  @!P0 BRA `(.L_x_12) ;  /* 0x00000004003c8947 */ /* 0x000fea0003800000 */
[C---:B------:R-:W-:Y:S02]  /*0fd0*/  FSETP.NEU.FTZ.AND P2, PT, |R23|.reuse, +INF , PT ;  /* 0x7f8000001700780b */ /* 0x040fe40003f5d200 */
[----:B------:R-:W-:Y:S02]  /*0fe0*/  FSETP.NEU.FTZ.AND P1, PT, |R2|, +INF , PT ;  /* 0x7f8000000200780b */ /* 0x000fe40003f3d200 */
[----:B------:R-:W-:-:S11]  /*0ff0*/  FSETP.NEU.FTZ.AND P0, PT, |R23|, +INF , PT ;  /* 0x7f8000001700780b */ /* 0x000fd60003f1d200 */
[----:B------:R-:W-:Y:S05]  /*1000*/  @!P1 BRA !P2, `(.L_x_12) ;  /* 0x00000004002c9947 */ /* 0x000fea0005000000 */
[----:B------:R-:W-:-:S04]  /*1010*/  LOP3.LUT P2, RZ, R23, 0x7fffffff, RZ, 0xc0, !PT ;  /* 0x7fffffff17ff7812 */ /* 0x000fc8000784c0ff */
[----:B------:R-:W-:-:S13]  /*1020*/  PLOP3.LUT P1, PT, P1, P2, PT, 0x2f, 0xf2 ;  /* 0x0000000000f2781c */ /* 0x000fda0000f24577 */
[----:B------:R-:W-:Y:S05]  /*1030*/  @P1 BRA `(.L_x_13) ;  /* 0x0000000400181947 */ /* 0x000fea0003800000 */
[----:B------:R-:W-:-:S04]  /*1040*/  LOP3.LUT P1, RZ, R6, 0x7fffffff, RZ, 0xc0, !PT ;  /* 0x7fffffff06ff7812 */ /* 0x000fc8000782c0ff */
[----:B------:R-:W-:-:S13]  /*1050*/  PLOP3.LUT P0, PT, P0, P1, PT, 0x2f, 0xf2 ;  /* 0x0000000000f2781c */ /* 0x000fda0000702577 */
[----:B------:R-:W-:Y:S05]  /*1060*/  @P0 BRA `(.L_x_14) ;  /* 0x0000000400000947 */ /* 0x000fea0003800000 */
[----:B------:R-:W-:Y:S02]  /*1070*/  ISETP.GE.AND P0, PT, R8, RZ, PT ;  /* 0x000000ff0800720c */ /* 0x000fe40003f06270 */
[----:B------:R-:W-:-:S11]  /*1080*/  ISETP.GE.AND P1, PT, R7, RZ, PT ;  /* 0x000000ff0700720c */ /* 0x000fd60003f26270 */
[----:B------:R-:W-:Y:S01]  /*1090*/  @P0 MOV R5, RZ ;  /* 0x000000ff00050202 */ /* 0x000fe20000000f00 */
[----:B------:R-:W-:Y:S01]  /*10a0*/  @!P0 FFMA R23, R23, 1.84467440737095516160e+19, RZ ;  /* 0x5f80000017178823 */ /* 0x000fe200000000ff */
[----:B------:R-:W-:Y:S01]  /*10b0*/  @!P0 MOV R5, 0xffffffc0 ;  /* 0xffffffc000058802 */ /* 0x000fe20000000f00 */
[----:B------:R-:W-:-:S04]  /*10c0*/  @!P1 FFMA R6, R2, 1.84467440737095516160e+19, RZ ;  /* 0x5f80000002069823 */ /* 0x000fc800000000ff */
[----:B------:R-:W-:-:S07]  /*10d0*/  @!P1 VIADD R5, R5, 0x40 ;  /* 0x0000004005059836 */ /* 0x000fce0000000000 */
.L_x_10:
[----:B------:R-:W-:Y:S01]  /*10e0*/  LEA R7, R3, 0xc0800000, 0x17 ;  /* 0xc080000003077811 */ /* 0x000fe200078eb8ff */
[----:B------:R-:W-:Y:S03]  /*10f0*/  BSSY.RECONVERGENT B2, `(.L_x_15) ;  /* 0x0000036000027945 */ /* 0x000fe60003800200 */
[----:B------:R-:W-:Y:S02]  /*1100*/  IADD3 R7, PT, PT, -R7, R6, RZ ;  /* 0x0000000607077210 */ /* 0x000fe40007ffe1ff */
[----:B------:R-:W-:Y:S02]  /*1110*/  IADD3 R6, PT, PT, R10, -0x7f, RZ ;  /* 0xffffff810a067810 */ /* 0x000fe40007ffe0ff */
[----:B------:R-:W0:Y:S01]  /*1120*/  MUFU.RCP R8, R7 ;  /* 0x0000000700087308 */ /* 0x000e220000001000 */
[----:B------:R-:W-:Y:S02]  /*1130*/  FADD.FTZ R9, -R7, -RZ ;  /* 0x800000ff07097221 */ /* 0x000fe40000010100 */
[C---:B------:R-:W-:Y:S01]  /*1140*/  IMAD R2, R6.reuse, -0x800000, R23 ;  /* 0xff80000006027824 */ /* 0x040fe200078e0217 */
[----:B------:R-:W-:-:S04]  /*1150*/  IADD3 R6, PT, PT, R6, 0x7f, -R3 ;  /* 0x0000007f06067810 */ /* 0x000fc80007ffe803 */
[----:B------:R-:W-:Y:S01]  /*1160*/  IADD3 R6, PT, PT, R6, R5, RZ ;  /* 0x0000000506067210 */ /* 0x000fe20007ffe0ff */
[----:B0-----:R-:W-:-:S04]  /*1170*/  FFMA R11, R8, R9, 1 ;  /* 0x3f800000080b7423 */ /* 0x001fc80000000009 */
[----:B------:R-:W-:-:S04]  /*1180*/  FFMA R13, R8, R11, R8 ;  /* 0x0000000b080d7223 */ /* 0x000fc80000000008 */
[----:B------:R-:W-:-:S04]  /*1190*/  FFMA R8, R2, R13, RZ ;  /* 0x0000000d02087223 */ /* 0x000fc800000000ff */
[----:B------:R-:W-:-:S04]  /*11a0*/  FFMA R11, R9, R8, R2 ;  /* 0x00000008090b7223 */ /* 0x000fc80000000002 */
[----:B------:R-:W-:-:S04]  /*11b0*/  FFMA R8, R13, R11, R8 ;  /* 0x0000000b0d087223 */ /* 0x000fc80000000008 */
[----:B------:R-:W-:-:S04]  /*11c0*/  FFMA R9, R9, R8, R2 ;  /* 0x0000000809097223 */ /* 0x000fc80000000002 */
[----:B------:R-:W-:-:S05]  /*11d0*/  FFMA R2, R13, R9, R8 ;  /* 0x000000090d027223 */ /* 0x000fca0000000008 */
[----:B------:R-:W-:-:S04]  /*11e0*/  SHF.R.U32.HI R3, RZ, 0x17, R2 ;  /* 0x00000017ff037819 */ /* 0x000fc80000011602 */
[----:B------:R-:W-:-:S04]  /*11f0*/  LOP3.LUT R3, R3, 0xff, RZ, 0xc0, !PT ;  /* 0x000000ff03037812 */ /* 0x000fc800078ec0ff */
[----:B------:R-:W-:-:S04]  /*1200*/  IADD3 R7, PT, PT, R3, R6, RZ ;  /* 0x0000000603077210 */ /* 0x000fc80007ffe0ff */
[----:B------:R-:W-:-:S04]  /*1210*/  IADD3 R3, PT, PT, R7, -0x1, RZ ;  /* 0xffffffff07037810 */ /* 0x000fc80007ffe0ff */
[----:B------:R-:W-:-:S13]  /*1220*/  ISETP.GE.U32.AND P0, PT, R3, 0xfe, PT ;  /* 0x000000fe0300780c */ /* 0x000fda0003f06070 */
[----:B------:R-:W-:Y:S05]  /*1230*/  @!P0 BRA `(.L_x_16) ;  /* 0x0000000000808947 */ /* 0x000fea0003800000 */
[----:B------:R-:W-:-:S13]  /*1240*/  ISETP.GT.AND P0, PT, R7, 0xfe, PT ;  /* 0x000000fe0700780c */ /* 0x000fda0003f04270 */
[----:B------:R-:W-:Y:S05]  /*1250*/  @P0 BRA `(.L_x_17) ;  /* 0x00000000006c0947 */ /* 0x000fea0003800000 */
[----:B------:R-:W-:-:S13]  /*1260*/  ISETP.GE.AND P0, PT, R7, 0x1, PT ;  /* 0x000000010700780c */ /* 0x000fda0003f06270 */
[----:B------:R-:W-:Y:S05]  /*1270*/  @P0 BRA `(.L_x_18) ;  /* 0x0000000000740947 */ /* 0x000fea0003800000 */
[----:B------:R-:W-:Y:S02]  /*1280*/  ISETP.GE.AND P0, PT, R7, -0x18, PT ;  /* 0xffffffe80700780c */ /* 0x000fe40003f06270 */
[----:B------:R-:W-:-:S11]  /*1290*/  LOP3.LUT R2, R2, 0x80000000, RZ, 0xc0, !PT ;  /* 0x8000000002027812 */ /* 0x000fd600078ec0ff */
[----:B------:R-:W-:Y:S05]  /*12a0*/  @!P0 BRA `(.L_x_18) ;  /* 0x0000000000688947 */ /* 0x000fea0003800000 */
[CCC-:B------:R-:W-:Y:S01]  /*12b0*/  FFMA.RZ R3, R13.reuse, R9.reuse, R8.reuse ;  /* 0x000000090d037223 */ /* 0x1c0fe2000000c008 */
[-CC-:B------:R-:W-:Y:S01]  /*12c0*/  FFMA.RM R6, R13, R9.reuse, R8.reuse ;  /* 0x000000090d067223 */ /* 0x180fe20000004008 */
[C---:B------:R-:W-:Y:S02]  /*12d0*/  ISETP.NE.AND P2, PT, R7.reuse, RZ, PT ;  /* 0x000000ff0700720c */ /* 0x040fe40003f45270 */
[----:B------:R-:W-:Y:S02]  /*12e0*/  ISETP.NE.AND P1, PT, R7, RZ, PT ;  /* 0x000000ff0700720c */ /* 0x000fe40003f25270 */
[----:B------:R-:W-:Y:S01]  /*12f0*/  LOP3.LUT R5, R3, 0x7fffff, RZ, 0xc0, !PT ;  /* 0x007fffff03057812 */ /* 0x000fe200078ec0ff */
[----:B------:R-:W-:Y:S01]  /*1300*/  FFMA.RP R3, R13, R9, R8 ;  /* 0x000000090d037223 */ /* 0x000fe20000008008 */
[----:B------:R-:W-:Y:S02]  /*1310*/  IADD3 R8, PT, PT, R7, 0x20, RZ ;  /* 0x0000002007087810 */ /* 0x000fe40007ffe0ff */
[----:B------:R-:W-:-:S02]  /*1320*/  LOP3.LUT R5, R5, 0x800000, RZ, 0xfc, !PT ;  /* 0x0080000005057812 */ /* 0x000fc400078efcff */
[----:B------:R-:W-:Y:S02]  /*1330*/  IADD3 R7, PT, PT, -R7, RZ, RZ ;  /* 0x000000ff07077210 */ /* 0x000fe40007ffe1ff */
[----:B------:R-:W-:Y:S02]  /*1340*/  SHF.L.U32 R8, R5, R8, RZ ;  /* 0x0000000805087219 */ /* 0x000fe400000006ff */
[----:B------:R-:W-:Y:S02]  /*1350*/  FSETP.NEU.FTZ.AND P0, PT, R3, R6, PT ;  /* 0x000000060300720b */ /* 0x000fe40003f1d000 */
[----:B------:R-:W-:Y:S02]  /*1360*/  SEL R6, R7, RZ, P2 ;  /* 0x000000ff07067207 */ /* 0x000fe40001000000 */
[----:B------:R-:W-:Y:S02]  /*1370*/  ISETP.NE.AND P1, PT, R8, RZ, P1 ;  /* 0x000000ff0800720c */ /* 0x000fe40000f25270 */
[----:B------:R-:W-:-:S02]  /*1380*/  SHF.R.U32.HI R6, RZ, R6, R5 ;  /* 0x00000006ff067219 */ /* 0x000fc40000011605 */
[----:B------:R-:W-:Y:S02]  /*1390*/  PLOP3.LUT P0, PT, P0, P1, PT, 0xf8, 0x8f ;  /* 0x00000000008f781c */ /* 0x000fe40000703f70 */
[----:B------:R-:W-:Y:S02]  /*13a0*/  SHF.R.U32.HI R8, RZ, 0x1, R6 ;  /* 0x00000001ff087819 */ /* 0x000fe40000011606 */
[----:B------:R-:W-:-:S04]  /*13b0*/  SEL R3, RZ, 0x1, !P0 ;  /* 0x00000001ff037807 */ /* 0x000fc80004000000 */
[----:B------:R-:W-:-:S04]  /*13c0*/  LOP3.LUT R3, R3, 0x1, R8, 0xf8, !PT ;  /* 0x0000000103037812 */ /* 0x000fc800078ef808 */
[----:B------:R-:W-:-:S04]  /*13d0*/  LOP3.LUT R3, R3, R6, RZ, 0xc0, !PT ;  /* 0x0000000603037212 */ /* 0x000fc800078ec0ff */
[----:B------:R-:W-:-:S04]  /*13e0*/  IADD3 R3, PT, PT, R8, R3, RZ ;  /* 0x0000000308037210 */ /* 0x000fc80007ffe0ff */
[----:B------:R-:W-:Y:S01]  /*13f0*/  LOP3.LUT R2, R3, R2, RZ, 0xfc, !PT ;  /* 0x0000000203027212 */ /* 0x000fe200078efcff */
[----:B------:R-:W-:Y:S06]  /*1400*/  BRA `(.L_x_18) ;  /* 0x0000000000107947 */ /* 0x000fec0003800000 */
.L_x_17:
[----:B------:R-:W-:-:S04]  /*1410*/  LOP3.LUT R2, R2, 0x80000000, RZ, 0xc0, !PT ;  /* 0x8000000002027812 */ /* 0x000fc800078ec0ff */
[----:B------:R-:W-:Y:S01]  /*1420*/  LOP3.LUT R2, R2, 0x7f800000, RZ, 0xfc, !PT ;  /* 0x7f80000002027812 */ /* 0x000fe200078efcff */
[----:B------:R-:W-:Y:S06]  /*1430*/  BRA `(.L_x_18) ;  /* 0x0000000000047947 */ /* 0x000fec0003800000 */
.L_x_16:
[----:B------:R-:W-:-:S07]  /*1440*/  LEA R2, R6, R2, 0x17 ;  /* 0x0000000206027211 */ /* 0x000fce00078eb8ff */
.L_x_18:
[----:B------:R-:W-:Y:S05]  /*1450*/  BSYNC.RECONVERGENT B2 ;  /* 0x0000000000027941 */ /* 0x000fea0003800200 */
.L_x_15:
[----:B------:R-:W-:Y:S05]  /*1460*/  BRA `(.L_x_19) ;  /* 0x0000000000207947 */ /* 0x000fea0003800000 */
.L_x_14:
[----:B------:R-:W-:-:S04]  /*1470*/  LOP3.LUT R2, R6, 0x80000000, R23, 0x48, !PT ;  /* 0x8000000006027812 */ /* 0x000fc800078e4817 */
[----:B------:R-:W-:Y:S01]  /*1480*/  LOP3.LUT R2, R2, 0x7f800000, RZ, 0xfc, !PT ;  /* 0x7f80000002027812 */ /* 0x000fe200078efcff */
[----:B------:R-:W-:Y:S06]  /*1490*/  BRA `(.L_x_19) ;  /* 0x0000000000147947 */ /* 0x000fec0003800000 */
.L_x_13:
[----:B------:R-:W-:Y:S01]  /*14a0*/  LOP3.LUT R2, R6, 0x80000000, R23, 0x48, !PT ;  /* 0x8000000006027812 */ /* 0x000fe200078e4817 */
[----:B------:R-:W-:Y:S06]  /*14b0*/  BRA `(.L_x_19) ;  /* 0x00000000000c7947 */ /* 0x000fec0003800000 */
.L_x_12:
[----:B------:R-:W0:Y:S01]  /*14c0*/  MUFU.RSQ R2, -QNAN ;  /* 0xffc0000000027908 */ /* 0x000e220000001400 */
[----:B------:R-:W-:Y:S05]  /*14d0*/  BRA `(.L_x_19) ;  /* 0x0000000000047947 */ /* 0x000fea0003800000 */
.L_x_11:
[----:B------:R-:W-:-:S07]  /*14e0*/  FADD.FTZ R2, R23, R2 ;  /* 0x0000000217027221 */ /* 0x000fce0000010000 */
.L_x_19:
[----:B------:R-:W-:Y:S05]  /*14f0*/  BSYNC.RECONVERGENT B1 ;  /* 0x0000000000017941 */ /* 0x000fea0003800200 */
.L_x_9:
[----:B------:R-:W-:-:S04]  /*1500*/  HFMA2 R5, -RZ, RZ, 0, 0 ;  /* 0x00000000ff057431 */ /* 0x000fc800000001ff */
[----:B0-----:R-:W-:Y:S05]  /*1510*/  RET.REL.NODEC R4 `(_Z15kernel_backwardPKfS0_S0_Pfii) ;  /* 0xffffffe804b87950 */ /* 0x001fea0003c3ffff */
.L_x_20:
        /* <DEDUP_REMOVED lines=14> */
.L_x_29:


//--------------------- .text._Z15kernel_evaluatePKfS0_iPf --------------------------
	.section	.text._Z15kernel_evaluatePKfS0_iPf,"ax",@progbits
	.align	128
        .global         _Z15kernel_evaluatePKfS0_iPf
        .type           _Z15kernel_evaluatePKfS0_iPf,@function
        .size           _Z15kernel_evaluatePKfS0_iPf,(.L_x_32 - _Z15kernel_evaluatePKfS0_iPf)
        .other          _Z15kernel_evaluatePKfS0_iPf,@"STO_CUDA_ENTRY STV_DEFAULT"
_Z15kernel_evaluatePKfS0_iPf:
.text._Z15kernel_evaluatePKfS0_iPf:
[----:B------:R-:W-:Y:S01]  /*0000*/  LDC R1, c[0x0][0x37c] ;  /* 0x0000df00ff017b82 */ /* 0x000fe20000000800 */
[----:B------:R-:W0:Y:S01]  /*0010*/  S2R R7, SR_TID.X ;  /* 0x0000000000077919 */ /* 0x000e220000002100 */
[----:B------:R-:W0:Y:S02]  /*0020*/  LDCU UR4, c[0x0][0x390] ;  /* 0x00007200ff0477ac */ /* 0x000e240008000800 */
[----:B0-----:R-:W-:-:S13]  /*0030*/  ISETP.GE.AND P0, PT, R7, UR4, PT ;  /* 0x0000000407007c0c */ /* 0x001fda000bf06270 */
[----:B------:R-:W-:Y:S05]  /*0040*/  @P0 EXIT ;  /* 0x000000000000094d */ /* 0x000fea0003800000 */
[----:B------:R-:W0:Y:S01]  /*0050*/  LDC.64 R2, c[0x0][0x380] ;  /* 0x0000e000ff027b82 */ /* 0x000e220000000a00 */
[----:B------:R-:W1:Y:S07]  /*0060*/  LDCU.64 UR4, c[0x0][0x358] ;  /* 0x00006b00ff0477ac */ /* 0x000e6e0008000a00 */
[----:B------:R-:W2:Y:S01]  /*0070*/  LDC.64 R4, c[0x0][0x388] ;  /* 0x0000e200ff047b82 */ /* 0x000ea20000000a00 */
[----:B0-----:R-:W-:-:S06]  /*0080*/  IMAD.WIDE.U32 R2, R7, 0x4, R2 ;  /* 0x0000000407027825 */ /* 0x001fcc00078e0002 */
[----:B-1----:R-:W3:Y:S01]  /*0090*/  LDG.E R2, desc[UR4][R2.64] ;  /* 0x0000000402027981 */ /* 0x002ee2000c1e1900 */
[----:B--2---:R-:W-:-:S06]  /*00a0*/  IMAD.WIDE.U32 R4, R7, 0x4, R4 ;  /* 0x0000000407047825 */ /* 0x004fcc00078e0004 */
[----:B------:R-:W3:Y:S01]  /*00b0*/  LDG.E R5, desc[UR4][R4.64] ;  /* 0x0000000404057981 */ /* 0x000ee2000c1e1900 */
[----:B------:R-:W0:Y:S01]  /*00c0*/  LDC.64 R6, c[0x0][0x398] ;  /* 0x0000e600ff067b82 */ /* 0x000e220000000a00 */
[----:B---3--:R-:W-:-:S04]  /*00d0*/  FADD R0, R2, -R5 ;  /* 0x8000000502007221 */ /* 0x008fc80000000000 */
[----:B------:R-:W-:-:S05]  /*00e0*/  FMUL.D2 R9, R0, R0 ;  /* 0x0000000000097220 */ /* 0x000fca0000300000 */
[----:B0-----:R-:W-:Y:S01]  /*00f0*/  REDG.E.ADD.F32.FTZ.RN.STRONG.GPU desc[UR4][R6.64], R9 ;  /* 0x00000009060079a6 */ /* 0x001fe2000c12f304 */
[----:B------:R-:W-:Y:S05]  /*0100*/  EXIT ;  /* 0x000000000000794d */ /* 0x000fea0003800000 */
.L_x_21:
        /* <DEDUP_REMOVED lines=15> */
.L_x_32:


//--------------------- .text._Z14kernel_forwardPKfS0_S0_Pfii --------------------------
	.section	.text._Z14kernel_forwardPKfS0_S0_Pfii,"ax",@progbits
	.align	128
        .global         _Z14kernel_forwardPKfS0_S0_Pfii
        .type           _Z14kernel_forwardPKfS0_S0_Pfii,@function
        .size           _Z14kernel_forwardPKfS0_S0_Pfii,(.L_x_33 - _Z14kernel_forwardPKfS0_S0_Pfii)
        .other          _Z14kernel_forwardPKfS0_S0_Pfii,@"STO_CUDA_ENTRY STV_DEFAULT"
_Z14kernel_forwardPKfS0_S0_Pfii:
.text._Z14kernel_forwardPKfS0_S0_Pfii:
[----:B------:R-:W-:Y:S01]  /*0000*/  LDC R1, c[0x0][0x37c] ;  /* 0x0000df00ff017b82 */ /* 0x000fe20000000800 */
[----:B------:R-:W0:Y:S01]  /*0010*/  S2R R0, SR_TID.X ;  /* 0x0000000000007919 */ /* 0x000e220000002100 */
[----:B------:R-:W0:Y:S02]  /*0020*/  LDCU UR4, c[0x0][0x3a0] ;  /* 0x00007400ff0477ac */ /* 0x000e240008000800 */
[----:B0-----:R-:W-:-:S13]  /*0030*/  ISETP.GE.AND P0, PT, R0, UR4, PT ;  /* 0x0000000400007c0c */ /* 0x001fda000bf06270 */
[----:B------:R-:W-:Y:S05]  /*0040*/  @P0 EXIT ;  /* 0x000000000000094d */ /* 0x000fea0003800000 */
[----:B------:R-:W0:Y:S01]  /*0050*/  LDC.64 R14, c[0x0][0x390] ;  /* 0x0000e400ff0e7b82 */ /* 0x000e220000000a00 */
[----:B------:R-:W0:Y:S01]  /*0060*/  LDCU.64 UR10, c[0x0][0x358] ;  /* 0x00006b00ff0a77ac */ /* 0x000e220008000a00 */
[----:B------:R-:W1:Y:S01]  /*0070*/  LDCU UR6, c[0x0][0x3a4] ;  /* 0x00007480ff0677ac */ /* 0x000e620008000800 */
[----:B0-----:R0:W5:Y:S01]  /*0080*/  LDG.E R14, desc[UR10][R14.64] ;  /* 0x0000000a0e0e7981 */ /* 0x001162000c1e1900 */
[----:B-1----:R-:W-:-:S09]  /*0090*/  UISETP.GE.AND UP0, UPT, UR6, 0x1, UPT ;  /* 0x000000010600788c */ /* 0x002fd2000bf06270 */
[----:B0-----:R-:W-:Y:S05]  /*00a0*/  BRA.U !UP0, `(.L_x_22) ;  /* 0x0000000908947547 */ /* 0x001fea000b800000 */
[----:B------:R-:W-:Y:S01]  /*00b0*/  UISETP.GE.U32.AND UP1, UPT, UR6, 0x10, UPT ;  /* 0x000000100600788c */ /* 0x000fe2000bf26070 */
[----:B------:R-:W-:Y:S01]  /*00c0*/  HFMA2 R7, -RZ, RZ, 0, 0 ;  /* 0x00000000ff077431 */ /* 0x000fe200000001ff */
[----:B------:R-:W-:Y:S02]  /*00d0*/  ULOP3.LUT UR7, UR6, 0xf, URZ, 0xc0, !UPT ;  /* 0x0000000f06077892 */ /* 0x000fe4000f8ec0ff */
[----:B------:R-:W-:Y:S02]  /*00e0*/  IMAD R6, R0, UR6, RZ ;  /* 0x0000000600067c24 */ /* 0x000fe4000f8e02ff */
[----:B------:R-:W-:-:S03]  /*00f0*/  UISETP.NE.AND UP0, UPT, UR7, URZ, UPT ;  /* 0x000000ff0700728c */ /* 0x000fc6000bf05270 */
[----:B------:R-:W-:Y:S08]  /*0100*/  BRA.U !UP1, `(.L_x_23) ;  /* 0x00000005090c7547 */ /* 0x000ff0000b800000 */
[----:B------:R-:W0:Y:S01]  /*0110*/  LDC.64 R2, c[0x0][0x380] ;  /* 0x0000e000ff027b82 */ /* 0x000e220000000a00 */
[----:B------:R-:W1:Y:S01]  /*0120*/  LDCU.64 UR4, c[0x0][0x388] ;  /* 0x00007100ff0477ac */ /* 0x000e620008000a00 */
[----:B------:R-:W-:-:S04]  /*0130*/  ULOP3.LUT UR8, UR6, 0x7ffffff0, URZ, 0xc0, !UPT ;  /* 0x7ffffff006087892 */ /* 0x000fc8000f8ec0ff */
[----:B------:R-:W-:Y:S02]  /*0140*/  UIADD3 UR9, UPT, UPT, -UR8, URZ, URZ ;  /* 0x000000ff08097290 */ /* 0x000fe4000fffe1ff */
[----:B------:R-:W-:Y:S01]  /*0150*/  MOV R7, UR8 ;  /* 0x0000000800077c02 */ /* 0x000fe20008000f00 */
[----:B-1----:R-:W-:-:S04]  /*0160*/  UIADD3 UR4, UP1, UPT, UR4, 0x20, URZ ;  /* 0x0000002004047890 */ /* 0x002fc8000ff3e0ff */
[----:B------:R-:W-:Y:S01]  /*0170*/  UIADD3.X UR5, UPT, UPT, URZ, UR5, URZ, UP1, !UPT ;  /* 0x00000005ff057290 */ /* 0x000fe20008ffe4ff */
[----:B0-----:R-:W-:Y:S01]  /*0180*/  IMAD.WIDE.U32 R2, R6, 0x4, R2 ;  /* 0x0000000406027825 */ /* 0x001fe200078e0002 */
[----:B------:R-:W-:Y:S02]  /*0190*/  MOV R4, UR4 ;  /* 0x0000000400047c02 */ /* 0x000fe40008000f00 */
[----:B------:R-:W-:Y:S02]  /*01a0*/  IADD3 R2, P0, PT, R2, 0x20, RZ ;  /* 0x0000002002027810 */ /* 0x000fe40007f1e0ff */
[----:B------:R-:W-:Y:S02]  /*01b0*/  MOV R5, UR5 ;  /* 0x0000000500057c02 */ /* 0x000fe40008000f00 */
[----:B------:R-:W-:-:S09]  /*01c0*/  IADD3.X R3, PT, PT, RZ, R3, RZ, P0, !PT ;  /* 0x00000003ff037210 */ /* 0x000fd200007fe4ff */
.L_x_24:
[----:B------:R-:W2:Y:S04]  /*01d0*/  LDG.E R15, desc[UR10][R2.64+-0x20] ;  /* 0xffffe00a020f7981 */ /* 0x000ea8000c1e1900 */
[----:B------:R-:W2:Y:S04]  /*01e0*/  LDG.E R16, desc[UR10][R4.64+-0x20] ;  /* 0xffffe00a04107981 */ /* 0x000ea8000c1e1900 */
[----:B------:R-:W3:Y:S04]  /*01f0*/  LDG.E R24, desc[UR10][R2.64+-0x1c] ;  /* 0xffffe40a02187981 */ /* 0x000ee8000c1e1900 */
[----:B------:R-:W3:Y:S04]  /*0200*/  LDG.E R25, desc[UR10][R4.64+-0x1c] ;  /* 0xffffe40a04197981 */ /* 0x000ee8000c1e1900 */
[----:B------:R-:W4:Y:S04]  /*0210*/  LDG.E R19, desc[UR10][R2.64+-0x18] ;  /* 0xffffe80a02137981 */ /* 0x000f28000c1e1900 */
        /* <DEDUP_REMOVED lines=11> */
[----:B------:R-:W4:Y:S01]  /*02d0*/  LDG.E R17, desc[UR10][R4.64] ;  /* 0x0000000a04117981 */ /* 0x000f22000c1e1900 */
[----:B--2--5:R-:W-:-:S03]  /*02e0*/  FFMA R15, R15, R16, R14 ;  /* 0x000000100f0f7223 */ /* 0x024fc6000000000e */
[----:B------:R-:W2:Y:S04]  /*02f0*/  LDG.E R16, desc[UR10][R2.64] ;  /* 0x0000000a02107981 */ /* 0x000ea8000c1e1900 */
[----:B------:R-:W2:Y:S01]  /*0300*/  LDG.E R14, desc[UR10][R2.64+0x4] ;  /* 0x0000040a020e7981 */ /* 0x000ea2000c1e1900 */
[----:B---3--:R-:W-:-:S03]  /*0310*/  FFMA R24, R24, R25, R15 ;  /* 0x0000001918187223 */ /* 0x008fc6000000000f */
[----:B------:R-:W3:Y:S01]  /*0320*/  LDG.E R15, desc[UR10][R4.64+0x4] ;  /* 0x0000040a040f7981 */ /* 0x000ee2000c1e1900 */
[----:B----4-:R-:W-:-:S03]  /*0330*/  FFMA R25, R19, R18, R24 ;  /* 0x0000001213197223 */ /* 0x010fc60000000018 */
[----:B------:R-:W4:Y:S04]  /*0340*/  LDG.E R18, desc[UR10][R2.64+0x8] ;  /* 0x0000080a02127981 */ /* 0x000f28000c1e1900 */
[----:B------:R-:W4:Y:S01]  /*0350*/  LDG.E R19, desc[UR10][R4.64+0x8] ;  /* 0x0000080a04137981 */ /* 0x000f22000c1e1900 */
[----:B------:R-:W-:-:S03]  /*0360*/  FFMA R25, R20, R21, R25 ;  /* 0x0000001514197223 */ /* 0x000fc60000000019 */
[----:B------:R-:W4:Y:S04]  /*0370*/  LDG.E R20, desc[UR10][R2.64+0xc] ;  /* 0x00000c0a02147981 */ /* 0x000f28000c1e1900 */
[----:B------:R-:W4:Y:S01]  /*0380*/  LDG.E R21, desc[UR10][R4.64+0xc] ;  /* 0x00000c0a04157981 */ /* 0x000f22000c1e1900 */
[----:B------:R-:W-:-:S03]  /*0390*/  FFMA R25, R22, R23, R25 ;  /* 0x0000001716197223 */ /* 0x000fc60000000019 */
[----:B------:R-:W4:Y:S04]  /*03a0*/  LDG.E R22, desc[UR10][R2.64+0x10] ;  /* 0x0000100a02167981 */ /* 0x000f28000c1e1900 */
[----:B------:R-:W4:Y:S01]  /*03b0*/  LDG.E R23, desc[UR10][R4.64+0x10] ;  /* 0x0000100a04177981 */ /* 0x000f22000c1e1900 */
[----:B------:R-:W-:-:S03]  /*03c0*/  FFMA R26, R12, R13, R25 ;  /* 0x0000000d0c1a7223 */ /* 0x000fc60000000019 */
[----:B------:R-:W4:Y:S04]  /*03d0*/  LDG.E R24, desc[UR10][R2.64+0x14] ;  /* 0x0000140a02187981 */ /* 0x000f28000c1e1900 */
[----:B------:R-:W4:Y:S04]  /*03e0*/  LDG.E R25, desc[UR10][R4.64+0x14] ;  /* 0x0000140a04197981 */ /* 0x000f28000c1e1900 */
[----:B------:R-:W4:Y:S01]  /*03f0*/  LDG.E R13, desc[UR10][R2.64+0x18] ;  /* 0x0000180a020d7981 */ /* 0x000f22000c1e1900 */
[----:B------:R-:W-:-:S03]  /*0400*/  FFMA R27, R11, R8, R26 ;  /* 0x000000080b1b7223 */ /* 0x000fc6000000001a */
[----:B------:R-:W4:Y:S04]  /*0410*/  LDG.E R12, desc[UR10][R4.64+0x18] ;  /* 0x0000180a040c7981 */ /* 0x000f28000c1e1900 */
[----:B------:R0:W4:Y:S04]  /*0420*/  LDG.E R8, desc[UR10][R2.64+0x1c] ;  /* 0x00001c0a02087981 */ /* 0x000128000c1e1900 */
[----:B------:R1:W4:Y:S01]  /*0430*/  LDG.E R11, desc[UR10][R4.64+0x1c] ;  /* 0x00001c0a040b7981 */ /* 0x000322000c1e1900 */
[----:B------:R-:W-:Y:S01]  /*0440*/  FFMA R9, R10, R9, R27 ;  /* 0x000000090a097223 */ /* 0x000fe2000000001b */
[----:B------:R-:W-:-:S04]  /*0450*/  UIADD3 UR9, UPT, UPT, UR9, 0x10, URZ ;  /* 0x0000001009097890 */ /* 0x000fc8000fffe0ff */
[----:B------:R-:W-:Y:S01]  /*0460*/  UISETP.NE.AND UP1, UPT, UR9, URZ, UPT ;  /* 0x000000ff0900728c */ /* 0x000fe2000bf25270 */
[----:B0-----:R-:W-:Y:S02]  /*0470*/  IADD3 R2, P0, PT, R2, 0x40, RZ ;  /* 0x0000004002027810 */ /* 0x001fe40007f1e0ff */
[----:B-1----:R-:W-:Y:S02]  /*0480*/  IADD3 R4, P1, PT, R4, 0x40, RZ ;  /* 0x0000004004047810 */ /* 0x002fe40007f3e0ff */
[----:B------:R-:W-:Y:S02]  /*0490*/  IADD3.X R3, PT, PT, RZ, R3, RZ, P0, !PT ;  /* 0x00000003ff037210 */ /* 0x000fe400007fe4ff */
[----:B------:R-:W-:Y:S01]  /*04a0*/  IADD3.X R5, PT, PT, RZ, R5, RZ, P1, !PT ;  /* 0x00000005ff057210 */ /* 0x000fe20000ffe4ff */
[----:B--2---:R-:W-:-:S04]  /*04b0*/  FFMA R9, R16, R17, R9 ;  /* 0x0000001110097223 */ /* 0x004fc80000000009 */
[----:B---3--:R-:W-:-:S04]  /*04c0*/  FFMA R9, R14, R15, R9 ;  /* 0x0000000f0e097223 */ /* 0x008fc80000000009 */
[----:B----4-:R-:W-:-:S04]  /*04d0*/  FFMA R9, R18, R19, R9 ;  /* 0x0000001312097223 */ /* 0x010fc80000000009 */
[----:B------:R-:W-:-:S04]  /*04e0*/  FFMA R9, R20, R21, R9 ;  /* 0x0000001514097223 */ /* 0x000fc80000000009 */
[----:B------:R-:W-:-:S04]  /*04f0*/  FFMA R9, R22, R23, R9 ;  /* 0x0000001716097223 */ /* 0x000fc80000000009 */
[----:B------:R-:W-:-:S04]  /*0500*/  FFMA R24, R24, R25, R9 ;  /* 0x0000001918187223 */ /* 0x000fc80000000009 */
[----:B------:R-:W-:-:S04]  /*0510*/  FFMA R13, R13, R12, R24 ;  /* 0x0000000c0d0d7223 */ /* 0x000fc80000000018 */
[----:B------:R-:W-:Y:S01]  /*0520*/  FFMA R14, R8, R11, R13 ;  /* 0x0000000b080e7223 */ /* 0x000fe2000000000d */
[----:B------:R-:W-:Y:S06]  /*0530*/  BRA.U UP1, `(.L_x_24) ;  /* 0xfffffffd01247547 */ /* 0x000fec000b83ffff */
.L_x_23:
[----:B------:R-:W-:Y:S05]  /*0540*/  BRA.U !UP0, `(.L_x_22) ;  /* 0x00000005086c7547 */ /* 0x000fea000b800000 */
[----:B------:R-:W-:Y:S02]  /*0550*/  UISETP.GE.U32.AND UP0, UPT, UR7, 0x8, UPT ;  /* 0x000000080700788c */ /* 0x000fe4000bf06070 */
[----:B------:R-:W-:-:S04]  /*0560*/  ULOP3.LUT UR5, UR6, 0x7, URZ, 0xc0, !UPT ;  /* 0x0000000706057892 */ /* 0x000fc8000f8ec0ff */
[----:B------:R-:W-:-:S03]  /*0570*/  UISETP.NE.AND UP1, UPT, UR5, URZ, UPT ;  /* 0x000000ff0500728c */ /* 0x000fc6000bf25270 */
[----:B------:R-:W-:Y:S08]  /*0580*/  BRA.U !UP0, `(.L_x_25) ;  /* 0x00000001088c7547 */ /* 0x000ff0000b800000 */
[----:B------:R-:W0:Y:S01]  /*0590*/  LDC.64 R8, c[0x0][0x380] ;  /* 0x0000e000ff087b82 */ /* 0x000e220000000a00 */
[----:B------:R-:W1:Y:S01]  /*05a0*/  LDCU.64 UR8, c[0x0][0x380] ;  /* 0x00007000ff0877ac */ /* 0x000e620008000a00 */
[CC--:B------:R-:W-:Y:S02]  /*05b0*/  IADD3 R3, PT, PT, R6.reuse, R7.reuse, RZ ;  /* 0x0000000706037210 */ /* 0x0c0fe40007ffe0ff */
[----:B------:R-:W-:-:S04]  /*05c0*/  IADD3 R10, P0, PT, R6, R7, RZ ;  /* 0x00000007060a7210 */ /* 0x000fc80007f1e0ff */
[----:B------:R-:W2:Y:S01]  /*05d0*/  LDC.64 R4, c[0x0][0x388] ;  /* 0x0000e200ff047b82 */ /* 0x000ea20000000a00 */
[----:B0-----:R-:W-:Y:S01]  /*05e0*/  IMAD.WIDE.U32 R8, R3, 0x4, R8 ;  /* 0x0000000403087825 */ /* 0x001fe200078e0008 */
[----:B------:R-:W-:Y:S02]  /*05f0*/  IADD3.X R3, PT, PT, RZ, RZ, RZ, P0, !PT ;  /* 0x000000ffff037210 */ /* 0x000fe400007fe4ff */
[C---:B-1----:R-:W-:Y:S02]  /*0600*/  LEA R2, P0, R10.reuse, UR8, 0x2 ;  /* 0x000000080a027c11 */ /* 0x042fe4000f8010ff */
[----:B------:R-:W3:Y:S02]  /*0610*/  LDG.E R11, desc[UR10][R8.64] ;  /* 0x0000000a080b7981 */ /* 0x000ee4000c1e1900 */
[----:B------:R-:W-:Y:S01]  /*0620*/  LEA.HI.X R3, R10, UR9, R3, 0x2, P0 ;  /* 0x000000090a037c11 */ /* 0x000fe200080f1403 */
[----:B--2---:R-:W-:-:S04]  /*0630*/  IMAD.WIDE.U32 R4, R7, 0x4, R4 ;  /* 0x0000000407047825 */ /* 0x004fc800078e0004 */
[----:B------:R-:W2:Y:S04]  /*0640*/  LDG.E R13, desc[UR10][R2.64+0x4] ;  /* 0x0000040a020d7981 */ /* 0x000ea8000c1e1900 */
[----:B------:R-:W3:Y:S04]  /*0650*/  LDG.E R10, desc[UR10][R4.64] ;  /* 0x0000000a040a7981 */ /* 0x000ee8000c1e1900 */
[----:B------:R-:W2:Y:S04]  /*0660*/  LDG.E R12, desc[UR10][R4.64+0x4] ;  /* 0x0000040a040c7981 */ /* 0x000ea8000c1e1900 */
        /* <DEDUP_REMOVED lines=12> */
[----:B------:R-:W-:Y:S01]  /*0730*/  IADD3 R7, PT, PT, R7, 0x8, RZ ;  /* 0x0000000807077810 */ /* 0x000fe20007ffe0ff */
[----:B---3-5:R-:W-:-:S04]  /*0740*/  FFMA R10, R11, R10, R14 ;  /* 0x0000000a0b0a7223 */ /* 0x028fc8000000000e */
[----:B--2---:R-:W-:-:S04]  /*0750*/  FFMA R10, R13, R12, R10 ;  /* 0x0000000c0d0a7223 */ /* 0x004fc8000000000a */
[----:B----4-:R-:W-:-:S04]  /*0760*/  FFMA R10, R15, R16, R10 ;  /* 0x000000100f0a7223 */ /* 0x010fc8000000000a */
[----:B------:R-:W-:-:S04]  /*0770*/  FFMA R10, R17, R18, R10 ;  /* 0x00000012110a7223 */ /* 0x000fc8000000000a */
[----:B------:R-:W-:-:S04]  /*0780*/  FFMA R10, R19, R20, R10 ;  /* 0x00000014130a7223 */ /* 0x000fc8000000000a */
[----:B------:R-:W-:-:S04]  /*0790*/  FFMA R21, R21, R22, R10 ;  /* 0x0000001615157223 */ /* 0x000fc8000000000a */
[----:B------:R-:W-:-:S04]  /*07a0*/  FFMA R8, R8, R9, R21 ;  /* 0x0000000908087223 */ /* 0x000fc80000000015 */
[----:B------:R-:W-:-:S07]  /*07b0*/  FFMA R14, R23, R24, R8 ;  /* 0x00000018170e7223 */ /* 0x000fce0000000008 */
.L_x_25:
        /* <DEDUP_REMOVED lines=12> */
[----:B-1----:R-:W-:-:S03]  /*0880*/  LEA R2, P0, R10, UR6, 0x2 ;  /* 0x000000060a027c11 */ /* 0x002fc6000f8010ff */
[----:B------:R-:W3:Y:S01]  /*0890*/  LDG.E R9, desc[UR10][R8.64] ;  /* 0x0000000a08097981 */ /* 0x000ee2000c1e1900 */
        /* <DEDUP_REMOVED lines=13> */
[----:B------:R-:W-:-:S07]  /*0970*/  FFMA R14, R17, R16, R10 ;  /* 0x00000010110e7223 */ /* 0x000fce000000000a */
.L_x_26:
[----:B------:R-:W-:Y:S05]  /*0980*/  BRA.U !UP1, `(.L_x_22) ;  /* 0x00000001095c7547 */ /* 0x000fea000b800000 */
[----:B------:R-:W0:Y:S01]  /*0990*/  LDC.64 R2, c[0x0][0x388] ;  /* 0x0000e200ff027b82 */ /* 0x000e220000000a00 */
[----:B------:R-:W-:Y:S01]  /*09a0*/  IADD3 R9, PT, PT, R6, R7, RZ ;  /* 0x0000000706097210 */ /* 0x000fe20007ffe0ff */
[----:B------:R-:W-:-:S06]  /*09b0*/  UIADD3 UR4, UPT, UPT, -UR4, URZ, URZ ;  /* 0x000000ff04047290 */ /* 0x000fcc000fffe1ff */
[----:B------:R-:W1:Y:S01]  /*09c0*/  LDC.64 R4, c[0x0][0x380] ;  /* 0x0000e000ff047b82 */ /* 0x000e620000000a00 */
[----:B0-----:R-:W-:-:S03]  /*09d0*/  IMAD.WIDE.U32 R2, R7, 0x4, R2 ;  /* 0x0000000407027825 */ /* 0x001fc600078e0002 */
[----:B------:R-:W-:Y:S01]  /*09e0*/  MOV R6, R2 ;  /* 0x0000000200067202 */ /* 0x000fe20000000f00 */
[----:B-1----:R-:W-:Y:S01]  /*09f0*/  IMAD.WIDE.U32 R4, R9, 0x4, R4 ;  /* 0x0000000409047825 */ /* 0x002fe200078e0004 */
[----:B------:R-:W-:Y:S02]  /*0a00*/  MOV R9, R3 ;  /* 0x0000000300097202 */ /* 0x000fe40000000f00 */
[----:B------:R-:W-:Y:S02]  /*0a10*/  MOV R2, R4 ;  /* 0x0000000400027202 */ /* 0x000fe40000000f00 */
[----:B------:R-:W-:-:S07]  /*0a20*/  MOV R7, R5 ;  /* 0x0000000500077202 */ /* 0x000fce0000000f00 */
.L_x_27:
[----:B------:R-:W-:Y:S02]  /*0a30*/  MOV R3, R7 ;  /* 0x0000000700037202 */ /* 0x000fe40000000f00 */
[----:B------:R-:W-:Y:S02]  /*0a40*/  MOV R4, R6 ;  /* 0x0000000600047202 */ /* 0x000fe40000000f00 */
[----:B------:R-:W-:Y:S02]  /*0a50*/  MOV R5, R9 ;  /* 0x0000000900057202 */ /* 0x000fe40000000f00 */
[----:B------:R0:W2:Y:S04]  /*0a60*/  LDG.E R3, desc[UR10][R2.64] ;  /* 0x0000000a02037981 */ /* 0x0000a8000c1e1900 */
[----:B------:R-:W2:Y:S01]  /*0a70*/  LDG.E R4, desc[UR10][R4.64] ;  /* 0x0000000a04047981 */ /* 0x000ea2000c1e1900 */
[----:B------:R-:W-:Y:S01]  /*0a80*/  UIADD3 UR4, UPT, UPT, UR4, 0x1, URZ ;  /* 0x0000000104047890 */ /* 0x000fe2000fffe0ff */
[----:B------:R-:W-:-:S03]  /*0a90*/  IADD3 R6, P0, PT, R6, 0x4, RZ ;  /* 0x0000000406067810 */ /* 0x000fc60007f1e0ff */
[----:B------:R-:W-:Y:S01]  /*0aa0*/  UISETP.NE.AND UP0, UPT, UR4, URZ, UPT ;  /* 0x000000ff0400728c */ /* 0x000fe2000bf05270 */
[----:B0-----:R-:W-:Y:S02]  /*0ab0*/  IADD3 R2, P1, PT, R2, 0x4, RZ ;  /* 0x0000000402027810 */ /* 0x001fe40007f3e0ff */
[----:B------:R-:W-:Y:S02]  /*0ac0*/  IADD3.X R9, PT, PT, RZ, R9, RZ, P0, !PT ;  /* 0x00000009ff097210 */ /* 0x000fe400007fe4ff */
[----:B------:R-:W-:Y:S01]  /*0ad0*/  IADD3.X R7, PT, PT, RZ, R7, RZ, P1, !PT ;  /* 0x00000007ff077210 */ /* 0x000fe20000ffe4ff */
[----:B--2--5:R-:W-:-:S03]  /*0ae0*/  FFMA R14, R3, R4, R14 ;  /* 0x00000004030e7223 */ /* 0x024fc6000000000e */
[----:B------:R-:W-:Y:S05]  /*0af0*/  BRA.U UP0, `(.L_x_27) ;  /* 0xfffffffd00cc7547 */ /* 0x000fea000b83ffff */
.L_x_22:
[----:B------:R-:W0:Y:S02]  /*0b00*/  LDC.64 R2, c[0x0][0x398] ;  /* 0x0000e600ff027b82 */ /* 0x000e240000000a00 */
[----:B0-----:R-:W-:-:S05]  /*0b10*/  IMAD.WIDE.U32 R2, R0, 0x4, R2 ;  /* 0x0000000400027825 */ /* 0x001fca00078e0002 */
[----:B-----5:R-:W-:Y:S01]  /*0b20*/  STG.E desc[UR10][R2.64], R14 ;  /* 0x0000000e02007986 */ /* 0x020fe2000c10190a */
[----:B------:R-:W-:Y:S05]  /*0b30*/  EXIT ;  /* 0x000000000000794d */ /* 0x000fea0003800000 */
.L_x_28:
        /* <DEDUP_REMOVED lines=12> */
.L_x_33:


//--------------------- .nv.shared.reserved.0     --------------------------
	.section	.nv.shared.reserved.0,"aw",@nobits
	.weak		__nv_reservedSMEM_offset_0_alias
	.size		__nv_reservedSMEM_offset_0_alias, 0, 64
	.other		__nv_reservedSMEM_offset_0_alias,@"STO_CUDA_RESERVED_SHARED STV_DEFAULT"
__nv_reservedSMEM_offset_0_alias:
	.zero		0
	.zero		64


//--------------------- .nv.constant0._Z13kernel_updatePKfPfS1_iff --------------------------
	.section	.nv.constant0._Z13kernel_updatePKfPfS1_iff,"a",@progbits
	.sectionflags	@""
	.align	4
.nv.constant0._Z13kernel_updatePKfPfS1_iff:
	.zero		932


//--------------------- .nv.constant0._Z15kernel_backwardPKfS0_S0_Pfii --------------------------
	.section	.nv.constant0._Z15kernel_backwardPKfS0_S0_Pfii,"a",@progbits
	.sectionflags	@""
	.align	4
.nv.constant0._Z15kernel_backwardPKfS0_S0_Pfii:
	.zero		936


//--------------------- .nv.constant0._Z15kernel_evaluatePKfS0_iPf --------------------------
	.section	.nv.constant0._Z15kernel_evaluatePKfS0_iPf,"a",@progbits
	.sectionflags	@""
	.align	4
.nv.constant0._Z15kernel_evaluatePKfS0_iPf:
	.zero		928


//--------------------- .nv.constant0._Z14kernel_forwardPKfS0_S0_Pfii --------------------------
	.section	.nv.constant0._Z14kernel_forwardPKfS0_S0_Pfii,"a",@progbits
	.sectionflags	@""
	.align	4
.nv.constant0._Z14kernel_forwardPKfS0_S0_Pfii:
	.zero		936


//--------------------- SYMBOLS --------------------------

	.type		.nv.reservedSmem.offset0,@object
	.size		.nv.reservedSmem.offset0,0x4
